//
// Generated by NVIDIA NVVM Compiler
//
// Compiler Build ID: CL-36424714
// Cuda compilation tools, release 13.0, V13.0.88
// Based on NVVM 20.0.0
//

.version 9.0
.target sm_100
.address_size 64

	// .globl	_Z5conv0PfS_S_iiii
.extern .func  (.param .b32 func_retval0) vprintf
(
	.param .b64 vprintf_param_0,
	.param .b64 vprintf_param_1
)
;
.global .align 1 .b8 $str[12] = {114, 101, 115, 32, 48, 32, 58, 32, 37, 102, 10};
.global .align 1 .b8 $str$1[12] = {114, 101, 115, 32, 49, 32, 58, 32, 37, 102, 10};

.visible .entry _Z5conv0PfS_S_iiii(
	.param .u64 .ptr .align 1 _Z5conv0PfS_S_iiii_param_0,
	.param .u64 .ptr .align 1 _Z5conv0PfS_S_iiii_param_1,
	.param .u64 .ptr .align 1 _Z5conv0PfS_S_iiii_param_2,
	.param .u32 _Z5conv0PfS_S_iiii_param_3,
	.param .u32 _Z5conv0PfS_S_iiii_param_4,
	.param .u32 _Z5conv0PfS_S_iiii_param_5,
	.param .u32 _Z5conv0PfS_S_iiii_param_6
)
{
	.local .align 8 .b8 	__local_depot0[8];
	.reg .b64 	%SP;
	.reg .b64 	%SPL;
	.reg .pred 	%p<58>;
	.reg .b32 	%r<113>;
	.reg .b32 	%f<87>;
	.reg .b64 	%rd<52>;
	.reg .b64 	%fd<2>;

	mov.u64 	%SPL, __local_depot0;
	cvta.local.u64 	%SP, %SPL;
	ld.param.u64 	%rd7, [_Z5conv0PfS_S_iiii_param_1];
	ld.param.u64 	%rd8, [_Z5conv0PfS_S_iiii_param_2];
	ld.param.u32 	%r53, [_Z5conv0PfS_S_iiii_param_3];
	ld.param.u32 	%r54, [_Z5conv0PfS_S_iiii_param_4];
	ld.param.u32 	%r55, [_Z5conv0PfS_S_iiii_param_6];
	cvta.to.global.u64 	%rd1, %rd8;
	cvta.to.global.u64 	%rd2, %rd7;
	mov.u32 	%r56, %ctaid.y;
	mov.u32 	%r57, %ntid.y;
	mov.u32 	%r58, %tid.y;
	mad.lo.s32 	%r1, %r56, %r57, %r58;
	mov.u32 	%r59, %ctaid.x;
	mov.u32 	%r60, %ntid.x;
	mov.u32 	%r61, %tid.x;
	mad.lo.s32 	%r2, %r59, %r60, %r61;
	setp.ge.s32 	%p1, %r1, %r54;
	setp.ge.s32 	%p2, %r2, %r53;
	or.pred  	%p3, %p2, %p1;
	@%p3 bra 	$L__BB0_43;
	setp.lt.s32 	%p4, %r55, 0;
	mov.f32 	%f82, 0f00000000;
	@%p4 bra 	$L__BB0_40;
	neg.s32 	%r111, %r55;
	setp.lt.u32 	%p5, %r55, 4;
	mov.f32 	%f82, 0f00000000;
	@%p5 bra 	$L__BB0_22;
	shl.b32 	%r63, %r55, 1;
	sub.s32 	%r109, 3, %r55;
	and.b32  	%r64, %r63, -8;
	neg.s32 	%r108, %r64;
	sub.s32 	%r106, %r1, %r55;
	mul.lo.s32 	%r65, %r53, %r106;
	add.s32 	%r66, %r65, %r53;
	add.s32 	%r105, %r2, %r66;
	shl.b32 	%r8, %r53, 3;
	add.s32 	%r67, %r106, 2;
	mad.lo.s32 	%r104, %r53, %r67, %r2;
	add.s32 	%r68, %r106, 3;
	mad.lo.s32 	%r103, %r53, %r68, %r2;
	add.s32 	%r69, %r106, 4;
	mad.lo.s32 	%r102, %r53, %r69, %r2;
	add.s32 	%r70, %r106, 5;
	mad.lo.s32 	%r101, %r53, %r70, %r2;
	add.s32 	%r71, %r106, 6;
	mad.lo.s32 	%r100, %r53, %r71, %r2;
	add.s32 	%r72, %r106, 7;
	mad.lo.s32 	%r99, %r53, %r72, %r2;
	add.s32 	%r98, %r2, %r65;
	mov.f32 	%f82, 0f00000000;
	mov.b32 	%r107, 3;
$L__BB0_4:
	.pragma "nounroll";
	setp.lt.s32 	%p6, %r106, 0;
	setp.ge.s32 	%p7, %r106, %r54;
	add.s32 	%r73, %r107, -3;
	mul.wide.s32 	%rd9, %r73, 4;
	add.s64 	%rd3, %rd1, %rd9;
	or.pred  	%p8, %p6, %p7;
	@%p8 bra 	$L__BB0_6;
	mul.wide.s32 	%rd10, %r98, 4;
	add.s64 	%rd11, %rd2, %rd10;
	ld.global.f32 	%f38, [%rd11];
	ld.global.f32 	%f39, [%rd3];
	fma.rn.f32 	%f82, %f38, %f39, %f82;
$L__BB0_6:
	add.s32 	%r74, %r106, 1;
	setp.lt.s32 	%p9, %r74, 0;
	setp.ge.s32 	%p10, %r74, %r54;
	or.pred  	%p11, %p9, %p10;
	@%p11 bra 	$L__BB0_8;
	mul.wide.s32 	%rd12, %r105, 4;
	add.s64 	%rd13, %rd2, %rd12;
	ld.global.f32 	%f40, [%rd13];
	ld.global.f32 	%f41, [%rd3+4];
	fma.rn.f32 	%f82, %f40, %f41, %f82;
$L__BB0_8:
	add.s32 	%r75, %r106, 2;
	setp.lt.s32 	%p12, %r75, 0;
	setp.ge.s32 	%p13, %r75, %r54;
	or.pred  	%p14, %p12, %p13;
	@%p14 bra 	$L__BB0_10;
	mul.wide.s32 	%rd14, %r104, 4;
	add.s64 	%rd15, %rd2, %rd14;
	ld.global.f32 	%f42, [%rd15];
	ld.global.f32 	%f43, [%rd3+8];
	fma.rn.f32 	%f82, %f42, %f43, %f82;
$L__BB0_10:
	add.s32 	%r76, %r106, 3;
	setp.lt.s32 	%p15, %r76, 0;
	setp.ge.s32 	%p16, %r76, %r54;
	or.pred  	%p17, %p15, %p16;
	@%p17 bra 	$L__BB0_12;
	mul.wide.s32 	%rd16, %r103, 4;
	add.s64 	%rd17, %rd2, %rd16;
	ld.global.f32 	%f44, [%rd17];
	ld.global.f32 	%f45, [%rd3+12];
	fma.rn.f32 	%f82, %f44, %f45, %f82;
$L__BB0_12:
	add.s32 	%r77, %r106, 4;
	setp.lt.s32 	%p18, %r77, 0;
	setp.ge.s32 	%p19, %r77, %r54;
	or.pred  	%p20, %p18, %p19;
	@%p20 bra 	$L__BB0_14;
	mul.wide.s32 	%rd18, %r102, 4;
	add.s64 	%rd19, %rd2, %rd18;
	ld.global.f32 	%f46, [%rd19];
	ld.global.f32 	%f47, [%rd3+16];
	fma.rn.f32 	%f82, %f46, %f47, %f82;
$L__BB0_14:
	add.s32 	%r78, %r106, 5;
	setp.lt.s32 	%p21, %r78, 0;
	setp.ge.s32 	%p22, %r78, %r54;
	or.pred  	%p23, %p21, %p22;
	@%p23 bra 	$L__BB0_16;
	mul.wide.s32 	%rd20, %r101, 4;
	add.s64 	%rd21, %rd2, %rd20;
	ld.global.f32 	%f48, [%rd21];
	ld.global.f32 	%f49, [%rd3+20];
	fma.rn.f32 	%f82, %f48, %f49, %f82;
$L__BB0_16:
	add.s32 	%r79, %r106, 6;
	setp.lt.s32 	%p24, %r79, 0;
	setp.ge.s32 	%p25, %r79, %r54;
	or.pred  	%p26, %p24, %p25;
	@%p26 bra 	$L__BB0_18;
	mul.wide.s32 	%rd22, %r100, 4;
	add.s64 	%rd23, %rd2, %rd22;
	ld.global.f32 	%f50, [%rd23];
	ld.global.f32 	%f51, [%rd3+24];
	fma.rn.f32 	%f82, %f50, %f51, %f82;
$L__BB0_18:
	add.s32 	%r80, %r106, 7;
	setp.lt.s32 	%p27, %r80, 0;
	setp.ge.s32 	%p28, %r80, %r54;
	or.pred  	%p29, %p27, %p28;
	@%p29 bra 	$L__BB0_20;
	mul.wide.s32 	%rd24, %r99, 4;
	add.s64 	%rd25, %rd2, %rd24;
	ld.global.f32 	%f52, [%rd25];
	ld.global.f32 	%f53, [%rd3+28];
	fma.rn.f32 	%f82, %f52, %f53, %f82;
$L__BB0_20:
	add.s32 	%r109, %r109, 8;
	add.s32 	%r108, %r108, 8;
	add.s32 	%r107, %r107, 8;
	add.s32 	%r106, %r106, 8;
	add.s32 	%r105, %r105, %r8;
	add.s32 	%r104, %r104, %r8;
	add.s32 	%r103, %r103, %r8;
	add.s32 	%r102, %r102, %r8;
	add.s32 	%r101, %r101, %r8;
	add.s32 	%r100, %r100, %r8;
	add.s32 	%r99, %r99, %r8;
	add.s32 	%r98, %r98, %r8;
	setp.ne.s32 	%p30, %r108, 0;
	@%p30 bra 	$L__BB0_4;
	add.s32 	%r111, %r109, -3;
$L__BB0_22:
	shl.b32 	%r81, %r55, 1;
	and.b32  	%r82, %r81, 6;
	setp.lt.u32 	%p31, %r82, 3;
	@%p31 bra 	$L__BB0_32;
	add.s32 	%r42, %r111, %r1;
	setp.lt.s32 	%p32, %r42, 0;
	setp.ge.s32 	%p33, %r42, %r54;
	add.s32 	%r83, %r111, %r55;
	mul.wide.s32 	%rd26, %r83, 4;
	add.s64 	%rd4, %rd1, %rd26;
	or.pred  	%p34, %p32, %p33;
	@%p34 bra 	$L__BB0_25;
	mad.lo.s32 	%r84, %r42, %r53, %r2;
	mul.wide.s32 	%rd27, %r84, 4;
	add.s64 	%rd28, %rd2, %rd27;
	ld.global.f32 	%f54, [%rd28];
	ld.global.f32 	%f55, [%rd4];
	fma.rn.f32 	%f82, %f54, %f55, %f82;
$L__BB0_25:
	add.s32 	%r43, %r42, 1;
	setp.lt.s32 	%p35, %r43, 0;
	setp.ge.s32 	%p36, %r43, %r54;
	or.pred  	%p37, %p35, %p36;
	@%p37 bra 	$L__BB0_27;
	mad.lo.s32 	%r85, %r43, %r53, %r2;
	mul.wide.s32 	%rd29, %r85, 4;
	add.s64 	%rd30, %rd2, %rd29;
	ld.global.f32 	%f56, [%rd30];
	ld.global.f32 	%f57, [%rd4+4];
	fma.rn.f32 	%f82, %f56, %f57, %f82;
$L__BB0_27:
	add.s32 	%r44, %r42, 2;
	setp.lt.s32 	%p38, %r44, 0;
	setp.ge.s32 	%p39, %r44, %r54;
	or.pred  	%p40, %p38, %p39;
	@%p40 bra 	$L__BB0_29;
	mad.lo.s32 	%r86, %r44, %r53, %r2;
	mul.wide.s32 	%rd31, %r86, 4;
	add.s64 	%rd32, %rd2, %rd31;
	ld.global.f32 	%f58, [%rd32];
	ld.global.f32 	%f59, [%rd4+8];
	fma.rn.f32 	%f82, %f58, %f59, %f82;
$L__BB0_29:
	add.s32 	%r45, %r42, 3;
	setp.lt.s32 	%p41, %r45, 0;
	setp.ge.s32 	%p42, %r45, %r54;
	or.pred  	%p43, %p41, %p42;
	@%p43 bra 	$L__BB0_31;
	mad.lo.s32 	%r87, %r45, %r53, %r2;
	mul.wide.s32 	%rd33, %r87, 4;
	add.s64 	%rd34, %rd2, %rd33;
	ld.global.f32 	%f60, [%rd34];
	ld.global.f32 	%f61, [%rd4+12];
	fma.rn.f32 	%f82, %f60, %f61, %f82;
$L__BB0_31:
	add.s32 	%r111, %r111, 4;
$L__BB0_32:
	and.b32  	%r88, %r55, 1;
	setp.eq.b32 	%p44, %r88, 1;
	not.pred 	%p45, %p44;
	@%p45 bra 	$L__BB0_38;
	add.s32 	%r48, %r111, %r1;
	setp.lt.s32 	%p46, %r48, 0;
	setp.ge.s32 	%p47, %r48, %r54;
	add.s32 	%r89, %r111, %r55;
	mul.wide.s32 	%rd35, %r89, 4;
	add.s64 	%rd5, %rd1, %rd35;
	or.pred  	%p48, %p46, %p47;
	@%p48 bra 	$L__BB0_35;
	mad.lo.s32 	%r90, %r48, %r53, %r2;
	mul.wide.s32 	%rd36, %r90, 4;
	add.s64 	%rd37, %rd2, %rd36;
	ld.global.f32 	%f62, [%rd37];
	ld.global.f32 	%f63, [%rd5];
	fma.rn.f32 	%f82, %f62, %f63, %f82;
$L__BB0_35:
	add.s32 	%r49, %r48, 1;
	setp.lt.s32 	%p49, %r49, 0;
	setp.ge.s32 	%p50, %r49, %r54;
	or.pred  	%p51, %p49, %p50;
	@%p51 bra 	$L__BB0_37;
	mad.lo.s32 	%r91, %r49, %r53, %r2;
	mul.wide.s32 	%rd38, %r91, 4;
	add.s64 	%rd39, %rd2, %rd38;
	ld.global.f32 	%f64, [%rd39];
	ld.global.f32 	%f65, [%rd5+4];
	fma.rn.f32 	%f82, %f64, %f65, %f82;
$L__BB0_37:
	add.s32 	%r111, %r111, 2;
$L__BB0_38:
	add.s32 	%r52, %r111, %r1;
	setp.lt.s32 	%p52, %r52, 0;
	setp.ge.s32 	%p53, %r52, %r54;
	or.pred  	%p54, %p52, %p53;
	@%p54 bra 	$L__BB0_40;
	mad.lo.s32 	%r92, %r52, %r53, %r2;
	mul.wide.s32 	%rd40, %r92, 4;
	add.s64 	%rd41, %rd2, %rd40;
	ld.global.f32 	%f66, [%rd41];
	add.s32 	%r93, %r111, %r55;
	mul.wide.s32 	%rd42, %r93, 4;
	add.s64 	%rd43, %rd1, %rd42;
	ld.global.f32 	%f67, [%rd43];
	fma.rn.f32 	%f82, %f66, %f67, %f82;
$L__BB0_40:
	add.s32 	%r94, %r54, -1;
	setp.ne.s32 	%p55, %r1, %r94;
	setp.ne.s32 	%p56, %r2, 0;
	or.pred  	%p57, %p56, %p55;
	@%p57 bra 	$L__BB0_42;
	cvt.f64.f32 	%fd1, %f82;
	add.u64 	%rd44, %SP, 0;
	add.u64 	%rd45, %SPL, 0;
	st.local.f64 	[%rd45], %fd1;
	mov.u64 	%rd46, $str;
	cvta.global.u64 	%rd47, %rd46;
	{ // callseq 0, 0
	.param .b64 param0;
	st.param.b64 	[param0], %rd47;
	.param .b64 param1;
	st.param.b64 	[param1], %rd44;
	.param .b32 retval0;
	call.uni (retval0), 
	vprintf, 
	(
	param0, 
	param1
	);
	ld.param.b32 	%r95, [retval0];
	} // callseq 0
$L__BB0_42:
	ld.param.u64 	%rd51, [_Z5conv0PfS_S_iiii_param_0];
	mad.lo.s32 	%r97, %r53, %r1, %r2;
	cvta.to.global.u64 	%rd48, %rd51;
	mul.wide.s32 	%rd49, %r97, 4;
	add.s64 	%rd50, %rd48, %rd49;
	st.global.f32 	[%rd50], %f82;
$L__BB0_43:
	ret;

}
	// .globl	_Z5conv1PfS_S_iiii
.visible .entry _Z5conv1PfS_S_iiii(
	.param .u64 .ptr .align 1 _Z5conv1PfS_S_iiii_param_0,
	.param .u64 .ptr .align 1 _Z5conv1PfS_S_iiii_param_1,
	.param .u64 .ptr .align 1 _Z5conv1PfS_S_iiii_param_2,
	.param .u32 _Z5conv1PfS_S_iiii_param_3,
	.param .u32 _Z5conv1PfS_S_iiii_param_4,
	.param .u32 _Z5conv1PfS_S_iiii_param_5,
	.param .u32 _Z5conv1PfS_S_iiii_param_6
)
{
	.local .align 8 .b8 	__local_depot1[8];
	.reg .b64 	%SP;
	.reg .b64 	%SPL;
	.reg .pred 	%p<58>;
	.reg .b32 	%r<74>;
	.reg .b32 	%f<87>;
	.reg .b64 	%rd<29>;
	.reg .b64 	%fd<2>;

	mov.u64 	%SPL, __local_depot1;
	cvta.local.u64 	%SP, %SPL;
	ld.param.u64 	%rd9, [_Z5conv1PfS_S_iiii_param_0];
	ld.param.u64 	%rd10, [_Z5conv1PfS_S_iiii_param_1];
	ld.param.u64 	%rd11, [_Z5conv1PfS_S_iiii_param_2];
	ld.param.u32 	%r28, [_Z5conv1PfS_S_iiii_param_3];
	ld.param.u32 	%r29, [_Z5conv1PfS_S_iiii_param_4];
	ld.param.u32 	%r30, [_Z5conv1PfS_S_iiii_param_6];
	cvta.to.global.u64 	%rd1, %rd11;
	cvta.to.global.u64 	%rd2, %rd10;
	mov.u32 	%r31, %ctaid.y;
	mov.u32 	%r32, %ntid.y;
	mov.u32 	%r33, %tid.y;
	mad.lo.s32 	%r1, %r31, %r32, %r33;
	mov.u32 	%r34, %ctaid.x;
	mov.u32 	%r35, %ntid.x;
	mov.u32 	%r36, %tid.x;
	mad.lo.s32 	%r2, %r34, %r35, %r36;
	setp.ge.s32 	%p1, %r1, %r29;
	setp.ge.s32 	%p2, %r2, %r28;
	or.pred  	%p3, %p2, %p1;
	@%p3 bra 	$L__BB1_43;
	setp.lt.s32 	%p4, %r30, 0;
	mov.f32 	%f82, 0f00000000;
	@%p4 bra 	$L__BB1_40;
	neg.s32 	%r72, %r30;
	mul.lo.s32 	%r4, %r28, %r1;
	setp.lt.u32 	%p5, %r30, 4;
	mov.f32 	%f82, 0f00000000;
	@%p5 bra 	$L__BB1_22;
	shl.b32 	%r38, %r30, 1;
	sub.s32 	%r70, 3, %r30;
	and.b32  	%r39, %r38, -8;
	neg.s32 	%r69, %r39;
	sub.s32 	%r67, %r2, %r30;
	add.s32 	%r40, %r2, %r4;
	sub.s32 	%r66, %r40, %r30;
	mov.f32 	%f82, 0f00000000;
	mov.b32 	%r68, 3;
$L__BB1_4:
	.pragma "nounroll";
	setp.lt.s32 	%p6, %r67, 0;
	setp.ge.s32 	%p7, %r67, %r28;
	mul.wide.s32 	%rd12, %r66, 4;
	add.s64 	%rd3, %rd2, %rd12;
	add.s32 	%r41, %r68, -3;
	mul.wide.s32 	%rd13, %r41, 4;
	add.s64 	%rd4, %rd1, %rd13;
	or.pred  	%p8, %p6, %p7;
	@%p8 bra 	$L__BB1_6;
	ld.global.f32 	%f38, [%rd3];
	ld.global.f32 	%f39, [%rd4];
	fma.rn.f32 	%f82, %f38, %f39, %f82;
$L__BB1_6:
	add.s32 	%r42, %r67, 1;
	setp.lt.s32 	%p9, %r42, 0;
	setp.ge.s32 	%p10, %r42, %r28;
	or.pred  	%p11, %p9, %p10;
	@%p11 bra 	$L__BB1_8;
	ld.global.f32 	%f40, [%rd3+4];
	ld.global.f32 	%f41, [%rd4+4];
	fma.rn.f32 	%f82, %f40, %f41, %f82;
$L__BB1_8:
	add.s32 	%r43, %r67, 2;
	setp.lt.s32 	%p12, %r43, 0;
	setp.ge.s32 	%p13, %r43, %r28;
	or.pred  	%p14, %p12, %p13;
	@%p14 bra 	$L__BB1_10;
	ld.global.f32 	%f42, [%rd3+8];
	ld.global.f32 	%f43, [%rd4+8];
	fma.rn.f32 	%f82, %f42, %f43, %f82;
$L__BB1_10:
	add.s32 	%r44, %r67, 3;
	setp.lt.s32 	%p15, %r44, 0;
	setp.ge.s32 	%p16, %r44, %r28;
	or.pred  	%p17, %p15, %p16;
	@%p17 bra 	$L__BB1_12;
	ld.global.f32 	%f44, [%rd3+12];
	ld.global.f32 	%f45, [%rd4+12];
	fma.rn.f32 	%f82, %f44, %f45, %f82;
$L__BB1_12:
	add.s32 	%r45, %r67, 4;
	setp.lt.s32 	%p18, %r45, 0;
	setp.ge.s32 	%p19, %r45, %r28;
	or.pred  	%p20, %p18, %p19;
	@%p20 bra 	$L__BB1_14;
	ld.global.f32 	%f46, [%rd3+16];
	ld.global.f32 	%f47, [%rd4+16];
	fma.rn.f32 	%f82, %f46, %f47, %f82;
$L__BB1_14:
	add.s32 	%r46, %r67, 5;
	setp.lt.s32 	%p21, %r46, 0;
	setp.ge.s32 	%p22, %r46, %r28;
	or.pred  	%p23, %p21, %p22;
	@%p23 bra 	$L__BB1_16;
	ld.global.f32 	%f48, [%rd3+20];
	ld.global.f32 	%f49, [%rd4+20];
	fma.rn.f32 	%f82, %f48, %f49, %f82;
$L__BB1_16:
	add.s32 	%r47, %r67, 6;
	setp.lt.s32 	%p24, %r47, 0;
	setp.ge.s32 	%p25, %r47, %r28;
	or.pred  	%p26, %p24, %p25;
	@%p26 bra 	$L__BB1_18;
	ld.global.f32 	%f50, [%rd3+24];
	ld.global.f32 	%f51, [%rd4+24];
	fma.rn.f32 	%f82, %f50, %f51, %f82;
$L__BB1_18:
	add.s32 	%r48, %r67, 7;
	setp.lt.s32 	%p27, %r48, 0;
	setp.ge.s32 	%p28, %r48, %r28;
	or.pred  	%p29, %p27, %p28;
	@%p29 bra 	$L__BB1_20;
	ld.global.f32 	%f52, [%rd3+28];
	ld.global.f32 	%f53, [%rd4+28];
	fma.rn.f32 	%f82, %f52, %f53, %f82;
$L__BB1_20:
	add.s32 	%r70, %r70, 8;
	add.s32 	%r69, %r69, 8;
	add.s32 	%r68, %r68, 8;
	add.s32 	%r67, %r67, 8;
	add.s32 	%r66, %r66, 8;
	setp.ne.s32 	%p30, %r69, 0;
	@%p30 bra 	$L__BB1_4;
	add.s32 	%r72, %r70, -3;
$L__BB1_22:
	shl.b32 	%r49, %r30, 1;
	and.b32  	%r50, %r49, 6;
	setp.lt.u32 	%p31, %r50, 3;
	@%p31 bra 	$L__BB1_32;
	add.s32 	%r21, %r72, %r2;
	setp.lt.s32 	%p32, %r21, 0;
	setp.ge.s32 	%p33, %r21, %r28;
	add.s32 	%r51, %r21, %r4;
	mul.wide.s32 	%rd14, %r51, 4;
	add.s64 	%rd5, %rd2, %rd14;
	add.s32 	%r52, %r72, %r30;
	mul.wide.s32 	%rd15, %r52, 4;
	add.s64 	%rd6, %rd1, %rd15;
	or.pred  	%p34, %p32, %p33;
	@%p34 bra 	$L__BB1_25;
	ld.global.f32 	%f54, [%rd5];
	ld.global.f32 	%f55, [%rd6];
	fma.rn.f32 	%f82, %f54, %f55, %f82;
$L__BB1_25:
	add.s32 	%r53, %r21, 1;
	setp.lt.s32 	%p35, %r53, 0;
	setp.ge.s32 	%p36, %r53, %r28;
	or.pred  	%p37, %p35, %p36;
	@%p37 bra 	$L__BB1_27;
	ld.global.f32 	%f56, [%rd5+4];
	ld.global.f32 	%f57, [%rd6+4];
	fma.rn.f32 	%f82, %f56, %f57, %f82;
$L__BB1_27:
	add.s32 	%r54, %r21, 2;
	setp.lt.s32 	%p38, %r54, 0;
	setp.ge.s32 	%p39, %r54, %r28;
	or.pred  	%p40, %p38, %p39;
	@%p40 bra 	$L__BB1_29;
	ld.global.f32 	%f58, [%rd5+8];
	ld.global.f32 	%f59, [%rd6+8];
	fma.rn.f32 	%f82, %f58, %f59, %f82;
$L__BB1_29:
	add.s32 	%r55, %r21, 3;
	setp.lt.s32 	%p41, %r55, 0;
	setp.ge.s32 	%p42, %r55, %r28;
	or.pred  	%p43, %p41, %p42;
	@%p43 bra 	$L__BB1_31;
	ld.global.f32 	%f60, [%rd5+12];
	ld.global.f32 	%f61, [%rd6+12];
	fma.rn.f32 	%f82, %f60, %f61, %f82;
$L__BB1_31:
	add.s32 	%r72, %r72, 4;
$L__BB1_32:
	and.b32  	%r56, %r30, 1;
	setp.eq.b32 	%p44, %r56, 1;
	not.pred 	%p45, %p44;
	@%p45 bra 	$L__BB1_38;
	add.s32 	%r24, %r72, %r2;
	setp.lt.s32 	%p46, %r24, 0;
	setp.ge.s32 	%p47, %r24, %r28;
	add.s32 	%r57, %r24, %r4;
	mul.wide.s32 	%rd16, %r57, 4;
	add.s64 	%rd7, %rd2, %rd16;
	add.s32 	%r58, %r72, %r30;
	mul.wide.s32 	%rd17, %r58, 4;
	add.s64 	%rd8, %rd1, %rd17;
	or.pred  	%p48, %p46, %p47;
	@%p48 bra 	$L__BB1_35;
	ld.global.f32 	%f62, [%rd7];
	ld.global.f32 	%f63, [%rd8];
	fma.rn.f32 	%f82, %f62, %f63, %f82;
$L__BB1_35:
	add.s32 	%r59, %r24, 1;
	setp.lt.s32 	%p49, %r59, 0;
	setp.ge.s32 	%p50, %r59, %r28;
	or.pred  	%p51, %p49, %p50;
	@%p51 bra 	$L__BB1_37;
	ld.global.f32 	%f64, [%rd7+4];
	ld.global.f32 	%f65, [%rd8+4];
	fma.rn.f32 	%f82, %f64, %f65, %f82;
$L__BB1_37:
	add.s32 	%r72, %r72, 2;
$L__BB1_38:
	add.s32 	%r27, %r72, %r2;
	setp.lt.s32 	%p52, %r27, 0;
	setp.ge.s32 	%p53, %r27, %r28;
	or.pred  	%p54, %p52, %p53;
	@%p54 bra 	$L__BB1_40;
	add.s32 	%r60, %r27, %r4;
	mul.wide.s32 	%rd18, %r60, 4;
	add.s64 	%rd19, %rd2, %rd18;
	ld.global.f32 	%f66, [%rd19];
	add.s32 	%r61, %r72, %r30;
	mul.wide.s32 	%rd20, %r61, 4;
	add.s64 	%rd21, %rd1, %rd20;
	ld.global.f32 	%f67, [%rd21];
	fma.rn.f32 	%f82, %f66, %f67, %f82;
$L__BB1_40:
	add.s32 	%r62, %r29, -1;
	setp.ne.s32 	%p55, %r1, %r62;
	setp.ne.s32 	%p56, %r2, 0;
	or.pred  	%p57, %p56, %p55;
	@%p57 bra 	$L__BB1_42;
	cvt.f64.f32 	%fd1, %f82;
	add.u64 	%rd22, %SP, 0;
	add.u64 	%rd23, %SPL, 0;
	st.local.f64 	[%rd23], %fd1;
	mov.u64 	%rd24, $str$1;
	cvta.global.u64 	%rd25, %rd24;
	{ // callseq 1, 0
	.param .b64 param0;
	st.param.b64 	[param0], %rd25;
	.param .b64 param1;
	st.param.b64 	[param1], %rd22;
	.param .b32 retval0;
	call.uni (retval0), 
	vprintf, 
	(
	param0, 
	param1
	);
	ld.param.b32 	%r63, [retval0];
	} // callseq 1
$L__BB1_42:
	mad.lo.s32 	%r65, %r28, %r1, %r2;
	cvta.to.global.u64 	%rd26, %rd9;
	mul.wide.s32 	%rd27, %r65, 4;
	add.s64 	%rd28, %rd26, %rd27;
	st.global.f32 	[%rd28], %f82;
$L__BB1_43:
	ret;

}


// ===== COMPILED SASS (sm_100) =====

	.target	sm_100

	.elftype	@"ET_EXEC"


//--------------------- .note.nv.tkinfo           --------------------------
	.section	.note.nv.tkinfo,"",@"SHT_NOTE"
	.sectionflags	@"SHF_NOTE_NV_TKINFO"
	.tkinfo
        /*0018*/ 	.word	0x00000002
        /*0030*/ 	.string	""
        /*0030*/ 	.string	"ptxas"
        /*0030*/ 	.string	"Cuda compilation tools, release 13.0, V13.0.88"
        /*0030*/ 	.string	"Build cuda_13.0.r13.0/compiler.36424714_0"
        /*0030*/ 	.string	"-arch sm_100 -m 64 "



//--------------------- .note.nv.cuinfo           --------------------------
	.section	.note.nv.cuinfo,"",@"SHT_NOTE"
	.sectionflags	@"SHF_NOTE_NV_CUINFO"
        /*0018*/ 	.short	0x0002
        /*001a*/ 	.short	0x0064
        /*001c*/ 	.short	0x0082
	.zero		2


//--------------------- .nv.info                  --------------------------
	.section	.nv.info,"",@"SHT_CUDA_INFO"
	.align	4


	//----- nvinfo : EIATTR_REGCOUNT
	.align		4
        /*0000*/ 	.byte	0x04, 0x2f
        /*0002*/ 	.short	(.L_3 - .L_2)
	.align		4
.L_2:
        /*0004*/ 	.word	index@(_Z5conv0PfS_S_iiii)
        /*0008*/ 	.word	0x00000020


	//----- nvinfo : EIATTR_FRAME_SIZE
	.align		4
.L_3:
        /*000c*/ 	.byte	0x04, 0x11
        /*000e*/ 	.short	(.L_5 - .L_4)
	.align		4
.L_4:
        /*0010*/ 	.word	index@(_Z5conv0PfS_S_iiii)
        /*0014*/ 	.word	0x00000008


	//----- nvinfo : EIATTR_REGCOUNT
	.align		4
.L_5:
        /*0018*/ 	.byte	0x04, 0x2f
        /*001a*/ 	.short	(.L_7 - .L_6)
	.align		4
.L_6:
        /*001c*/ 	.word	index@(_Z5conv1PfS_S_iiii)
        /*0020*/ 	.word	0x0000001d


	//----- nvinfo : EIATTR_FRAME_SIZE
	.align		4
.L_7:
        /*0024*/ 	.byte	0x04, 0x11
        /*0026*/ 	.short	(.L_9 - .L_8)
	.align		4
.L_8:
        /*0028*/ 	.word	index@(_Z5conv1PfS_S_iiii)
        /*002c*/ 	.word	0x00000008


	//----- nvinfo : EIATTR_MIN_STACK_SIZE
	.align		4
.L_9:
        /*0030*/ 	.byte	0x04, 0x12
        /*0032*/ 	.short	(.L_11 - .L_10)
	.align		4
.L_10:
        /*0034*/ 	.word	index@(_Z5conv1PfS_S_iiii)
        /*0038*/ 	.word	0x00000008


	//----- nvinfo : EIATTR_MIN_STACK_SIZE
	.align		4
.L_11:
        /*003c*/ 	.byte	0x04, 0x12
        /*003e*/ 	.short	(.L_13 - .L_12)
	.align		4
.L_12:
        /*0040*/ 	.word	index@(_Z5conv0PfS_S_iiii)
        /*0044*/ 	.word	0x00000008
.L_13:


//--------------------- .nv.compat                --------------------------
	.section	.nv.compat,"",@"SHT_CUDA_COMPAT_INFO"
	.align	4
        /*0000*/ 	.byte	0x02, 0x09, 0x00, 0x00, 0x02, 0x02, 0x01, 0x00, 0x02, 0x05, 0x05, 0x00, 0x03, 0x07, 0x01, 0x01
        /*0010*/ 	.byte	0x02, 0x03, 0x00, 0x00, 0x02, 0x06, 0x01, 0x00, 0x04, 0x0b, 0x08, 0x00, 0x09, 0x00, 0x00, 0x00
        /*0020*/ 	.byte	0x00, 0x00, 0x00, 0x00


//--------------------- .nv.info._Z5conv1PfS_S_iiii --------------------------
	.section	.nv.info._Z5conv1PfS_S_iiii,"",@"SHT_CUDA_INFO"
	.sectionflags	@""
	.align	4


	//----- nvinfo : EIATTR_CUDA_API_VERSION
	.align		4
        /*0000*/ 	.byte	0x04, 0x37
        /*0002*/ 	.short	(.L_15 - .L_14)
.L_14:
        /*0004*/ 	.word	0x00000082


	//----- nvinfo : EIATTR_KPARAM_INFO
	.align		4
.L_15:
        /*0008*/ 	.byte	0x04, 0x17
        /*000a*/ 	.short	(.L_17 - .L_16)
.L_16:
        /*000c*/ 	.word	0x00000000
        /*0010*/ 	.short	0x0006
        /*0012*/ 	.short	0x0024
        /*0014*/ 	.byte	0x00, 0xf0, 0x11, 0x00


	//----- nvinfo : EIATTR_KPARAM_INFO
	.align		4
.L_17:
        /*0018*/ 	.byte	0x04, 0x17
        /*001a*/ 	.short	(.L_19 - .L_18)
.L_18:
        /*001c*/ 	.word	0x00000000
        /*0020*/ 	.short	0x0005
        /*0022*/ 	.short	0x0020
        /*0024*/ 	.byte	0x00, 0xf0, 0x11, 0x00


	//----- nvinfo : EIATTR_KPARAM_INFO
	.align		4
.L_19:
        /*0028*/ 	.byte	0x04, 0x17
        /*002a*/ 	.short	(.L_21 - .L_20)
.L_20:
        /*002c*/ 	.word	0x00000000
        /*0030*/ 	.short	0x0004
        /*0032*/ 	.short	0x001c
        /*0034*/ 	.byte	0x00, 0xf0, 0x11, 0x00


	//----- nvinfo : EIATTR_KPARAM_INFO
	.align		4
.L_21:
        /*0038*/ 	.byte	0x04, 0x17
        /*003a*/ 	.short	(.L_23 - .L_22)
.L_22:
        /*003c*/ 	.word	0x00000000
        /*0040*/ 	.short	0x0003
        /*0042*/ 	.short	0x0018
        /*0044*/ 	.byte	0x00, 0xf0, 0x11, 0x00


	//----- nvinfo : EIATTR_KPARAM_INFO
	.align		4
.L_23:
        /*0048*/ 	.byte	0x04, 0x17
        /*004a*/ 	.short	(.L_25 - .L_24)
.L_24:
        /*004c*/ 	.word	0x00000000
        /*0050*/ 	.short	0x0002
        /*0052*/ 	.short	0x0010
        /*0054*/ 	.byte	0x00, 0xf5, 0x21, 0x00


	//----- nvinfo : EIATTR_KPARAM_INFO
	.align		4
.L_25:
        /*0058*/ 	.byte	0x04, 0x17
        /*005a*/ 	.short	(.L_27 - .L_26)
.L_26:
        /*005c*/ 	.word	0x00000000
        /*0060*/ 	.short	0x0001
        /*0062*/ 	.short	0x0008
        /*0064*/ 	.byte	0x00, 0xf5, 0x21, 0x00


	//----- nvinfo : EIATTR_KPARAM_INFO
	.align		4
.L_27:
        /*0068*/ 	.byte	0x04, 0x17
        /*006a*/ 	.short	(.L_29 - .L_28)
.L_28:
        /*006c*/ 	.word	0x00000000
        /*0070*/ 	.short	0x0000
        /*0072*/ 	.short	0x0000
        /*0074*/ 	.byte	0x00, 0xf5, 0x21, 0x00


	//----- nvinfo : EIATTR_SPARSE_MMA_MASK
	.align		4
.L_29:
        /*0078*/ 	.byte	0x03, 0x50
        /*007a*/ 	.short	0x0000


	//----- nvinfo : EIATTR_MAXREG_COUNT
	.align		4
        /*007c*/ 	.byte	0x03, 0x1b
        /*007e*/ 	.short	0x00ff


	//----- nvinfo : EIATTR_EXTERNS
	.align		4
        /*0080*/ 	.byte	0x04, 0x0f
        /*0082*/ 	.short	(.L_31 - .L_30)


	//   ....[0]....
	.align		4
.L_30:
        /*0084*/ 	.word	index@(vprintf)


	//----- nvinfo : EIATTR_MERCURY_ISA_VERSION
	.align		4
.L_31:
        /*0088*/ 	.byte	0x03, 0x5f
        /*008a*/ 	.short	0x0101


	//----- nvinfo : EIATTR_VRC_CTA_INIT_COUNT
	.align		4
        /*008c*/ 	.byte	0x02, 0x4a
	.zero		1
	.zero		1


	//----- nvinfo : EIATTR_SYSCALL_OFFSETS
	.align		4
        /*0090*/ 	.byte	0x04, 0x46
        /*0092*/ 	.short	(.L_33 - .L_32)


	//   ....[0]....
.L_32:
        /*0094*/ 	.word	0x00000b90


	//----- nvinfo : EIATTR_EXIT_INSTR_OFFSETS
	.align		4
.L_33:
        /*0098*/ 	.byte	0x04, 0x1c
        /*009a*/ 	.short	(.L_35 - .L_34)


	//   ....[0]....
.L_34:
        /*009c*/ 	.word	0x00000110


	//   ....[1]....
        /*00a0*/ 	.word	0x00000c00


	//----- nvinfo : EIATTR_CRS_STACK_SIZE
	.align		4
.L_35:
        /*00a4*/ 	.byte	0x04, 0x1e
        /*00a6*/ 	.short	(.L_37 - .L_36)
.L_36:
        /*00a8*/ 	.word	0x00000000


	//----- nvinfo : EIATTR_CBANK_PARAM_SIZE
	.align		4
.L_37:
        /*00ac*/ 	.byte	0x03, 0x19
        /*00ae*/ 	.short	0x0028


	//----- nvinfo : EIATTR_PARAM_CBANK
	.align		4
        /*00b0*/ 	.byte	0x04, 0x0a
        /*00b2*/ 	.short	(.L_39 - .L_38)
	.align		4
.L_38:
        /*00b4*/ 	.word	index@(.nv.constant0._Z5conv1PfS_S_iiii)
        /*00b8*/ 	.short	0x0380
        /*00ba*/ 	.short	0x0028


	//----- nvinfo : EIATTR_SW_WAR
	.align		4
.L_39:
        /*00bc*/ 	.byte	0x04, 0x36
        /*00be*/ 	.short	(.L_41 - .L_40)
.L_40:
        /*00c0*/ 	.word	0x00000008
.L_41:


//--------------------- .nv.info._Z5conv0PfS_S_iiii --------------------------
	.section	.nv.info._Z5conv0PfS_S_iiii,"",@"SHT_CUDA_INFO"
	.sectionflags	@""
	.align	4


	//----- nvinfo : EIATTR_CUDA_API_VERSION
	.align		4
        /*0000*/ 	.byte	0x04, 0x37
        /*0002*/ 	.short	(.L_43 - .L_42)
.L_42:
        /*0004*/ 	.word	0x00000082


	//----- nvinfo : EIATTR_KPARAM_INFO
	.align		4
.L_43:
        /*0008*/ 	.byte	0x04, 0x17
        /*000a*/ 	.short	(.L_45 - .L_44)
.L_44:
        /*000c*/ 	.word	0x00000000
        /*0010*/ 	.short	0x0006
        /*0012*/ 	.short	0x0024
        /*0014*/ 	.byte	0x00, 0xf0, 0x11, 0x00


	//----- nvinfo : EIATTR_KPARAM_INFO
	.align		4
.L_45:
        /*0018*/ 	.byte	0x04, 0x17
        /*001a*/ 	.short	(.L_47 - .L_46)
.L_46:
        /*001c*/ 	.word	0x00000000
        /*0020*/ 	.short	0x0005
        /*0022*/ 	.short	0x0020
        /*0024*/ 	.byte	0x00, 0xf0, 0x11, 0x00


	//----- nvinfo : EIATTR_KPARAM_INFO
	.align		4
.L_47:
        /*0028*/ 	.byte	0x04, 0x17
        /*002a*/ 	.short	(.L_49 - .L_48)
.L_48:
        /*002c*/ 	.word	0x00000000
        /*0030*/ 	.short	0x0004
        /*0032*/ 	.short	0x001c
        /*0034*/ 	.byte	0x00, 0xf0, 0x11, 0x00


	//----- nvinfo : EIATTR_KPARAM_INFO
	.align		4
.L_49:
        /*0038*/ 	.byte	0x04, 0x17
        /*003a*/ 	.short	(.L_51 - .L_50)
.L_50:
        /*003c*/ 	.word	0x00000000
        /*0040*/ 	.short	0x0003
        /*0042*/ 	.short	0x0018
        /*0044*/ 	.byte	0x00, 0xf0, 0x11, 0x00


	//----- nvinfo : EIATTR_KPARAM_INFO
	.align		4
.L_51:
        /*0048*/ 	.byte	0x04, 0x17
        /*004a*/ 	.short	(.L_53 - .L_52)
.L_52:
        /*004c*/ 	.word	0x00000000
        /*0050*/ 	.short	0x0002
        /*0052*/ 	.short	0x0010
        /*0054*/ 	.byte	0x00, 0xf5, 0x21, 0x00


	//----- nvinfo : EIATTR_KPARAM_INFO
	.align		4
.L_53:
        /*0058*/ 	.byte	0x04, 0x17
        /*005a*/ 	.short	(.L_55 - .L_54)
.L_54:
        /*005c*/ 	.word	0x00000000
        /*0060*/ 	.short	0x0001
        /*0062*/ 	.short	0x0008
        /*0064*/ 	.byte	0x00, 0xf5, 0x21, 0x00


	//----- nvinfo : EIATTR_KPARAM_INFO
	.align		4
.L_55:
        /*0068*/ 	.byte	0x04, 0x17
        /*006a*/ 	.short	(.L_57 - .L_56)
.L_56:
        /*006c*/ 	.word	0x00000000
        /*0070*/ 	.short	0x0000
        /*0072*/ 	.short	0x0000
        /*0074*/ 	.byte	0x00, 0xf5, 0x21, 0x00


	//----- nvinfo : EIATTR_SPARSE_MMA_MASK
	.align		4
.L_57:
        /*0078*/ 	.byte	0x03, 0x50
        /*007a*/ 	.short	0x0000


	//----- nvinfo : EIATTR_MAXREG_COUNT
	.align		4
        /*007c*/ 	.byte	0x03, 0x1b
        /*007e*/ 	.short	0x00ff


	//----- nvinfo : EIATTR_EXTERNS
	.align		4
        /*0080*/ 	.byte	0x04, 0x0f
        /*0082*/ 	.short	(.L_59 - .L_58)


	//   ....[0]....
	.align		4
.L_58:
        /*0084*/ 	.word	index@(vprintf)


	//----- nvinfo : EIATTR_MERCURY_ISA_VERSION
	.align		4
.L_59:
        /*0088*/ 	.byte	0x03, 0x5f
        /*008a*/ 	.short	0x0101


	//----- nvinfo : EIATTR_VRC_CTA_INIT_COUNT
	.align		4
        /*008c*/ 	.byte	0x02, 0x4a
	.zero		1
	.zero		1


	//----- nvinfo : EIATTR_SYSCALL_OFFSETS
	.align		4
        /*0090*/ 	.byte	0x04, 0x46
        /*0092*/ 	.short	(.L_61 - .L_60)


	//   ....[0]....
.L_60:
        /*0094*/ 	.word	0x00000e90


	//----- nvinfo : EIATTR_EXIT_INSTR_OFFSETS
	.align		4
.L_61:
        /*0098*/ 	.byte	0x04, 0x1c
        /*009a*/ 	.short	(.L_63 - .L_62)


	//   ....[0]....
.L_62:
        /*009c*/ 	.word	0x00000120


	//   ....[1]....
        /*00a0*/ 	.word	0x00000f00


	//----- nvinfo : EIATTR_CRS_STACK_SIZE
	.align		4
.L_63:
        /*00a4*/ 	.byte	0x04, 0x1e
        /*00a6*/ 	.short	(.L_65 - .L_64)
.L_64:
        /*00a8*/ 	.word	0x00000000


	//----- nvinfo : EIATTR_CBANK_PARAM_SIZE
	.align		4
.L_65:
        /*00ac*/ 	.byte	0x03, 0x19
        /*00ae*/ 	.short	0x0028


	//----- nvinfo : EIATTR_PARAM_CBANK
	.align		4
        /*00b0*/ 	.byte	0x04, 0x0a
        /*00b2*/ 	.short	(.L_67 - .L_66)
	.align		4
.L_66:
        /*00b4*/ 	.word	index@(.nv.constant0._Z5conv0PfS_S_iiii)
        /*00b8*/ 	.short	0x0380
        /*00ba*/ 	.short	0x0028


	//----- nvinfo : EIATTR_SW_WAR
	.align		4
.L_67:
        /*00bc*/ 	.byte	0x04, 0x36
        /*00be*/ 	.short	(.L_69 - .L_68)
.L_68:
        /*00c0*/ 	.word	0x00000008
.L_69:


//--------------------- .nv.callgraph             --------------------------
	.section	.nv.callgraph,"",@"SHT_CUDA_CALLGRAPH"
	.align	4
	.sectionentsize	8
	.align		4
        /*0000*/ 	.word	0x00000000
	.align		4
        /*0004*/ 	.word	0xffffffff
	.align		4
        /*0008*/ 	.word	index@(_Z5conv1PfS_S_iiii)
	.align		4
        /*000c*/ 	.word	index@(vprintf)
	.align		4
        /*0010*/ 	.word	index@(_Z5conv0PfS_S_iiii)
	.align		4
        /*0014*/ 	.word	index@(vprintf)
	.align		4
        /*0018*/ 	.word	0x00000000
	.align		4
        /*001c*/ 	.word	0xfffffffe
	.align		4
        /*0020*/ 	.word	0x00000000
	.align		4
        /*0024*/ 	.word	0xfffffffd
	.align		4
        /*0028*/ 	.word	0x00000000
	.align		4
        /*002c*/ 	.word	0xfffffffc


//--------------------- .nv.constant4             --------------------------
	.section	.nv.constant4,"a",@progbits
	.align	8
	.align		8
.nv.constant4:
        /*0000*/ 	.dword	vprintf
	.align		8
        /*0008*/ 	.dword	$str
	.align		8
        /*0010*/ 	.dword	$str$1


//--------------------- .text._Z5conv1PfS_S_iiii  --------------------------
	.section	.text._Z5conv1PfS_S_iiii,"ax",@progbits
	.align	128
        .global         _Z5conv1PfS_S_iiii
        .type           _Z5conv1PfS_S_iiii,@function
        .size           _Z5conv1PfS_S_iiii,(.L_x_18 - _Z5conv1PfS_S_iiii)
        .other          _Z5conv1PfS_S_iiii,@"STO_CUDA_ENTRY STV_DEFAULT"
_Z5conv1PfS_S_iiii:
.text._Z5conv1PfS_S_iiii:
[----:B------:R-:W0:Y:S01]  /*0000*/  LDC R1, c[0x0][0x37c] ;  /* 0x0000df00ff017b82 */ /* 0x000e220000000800 */
[----:B------:R-:W1:Y:S01]  /*0010*/  S2R R3, SR_TID.Y ;  /* 0x0000000000037919 */ /* 0x000e620000002200 */
[----:B------:R-:W2:Y:S06]  /*0020*/  LDCU UR5, c[0x0][0x2fc] ;  /* 0x00005f80ff0577ac */ /* 0x000eac0008000800 */
[----:B------:R-:W1:Y:S01]  /*0030*/  S2UR UR8, SR_CTAID.Y ;  /* 0x00000000000879c3 */ /* 0x000e620000002600 */
[----:B0-----:R-:W-:Y:S01]  /*0040*/  VIADD R1, R1, 0xfffffff8 ;  /* 0xfffffff801017836 */ /* 0x001fe20000000000 */
[----:B------:R-:W0:Y:S01]  /*0050*/  S2R R0, SR_TID.X ;  /* 0x0000000000007919 */ /* 0x000e220000002100 */
[----:B------:R-:W3:Y:S01]  /*0060*/  LDCU.64 UR6, c[0x0][0x398] ;  /* 0x00007300ff0677ac */ /* 0x000ee20008000a00 */
[----:B------:R-:W4:Y:S04]  /*0070*/  LDCU UR4, c[0x0][0x2f8] ;  /* 0x00005f00ff0477ac */ /* 0x000f280008000800 */
[----:B------:R-:W1:Y:S08]  /*0080*/  LDC R16, c[0x0][0x364] ;  /* 0x0000d900ff107b82 */ /* 0x000e700000000800 */
[----:B------:R-:W0:Y:S08]  /*0090*/  S2UR UR9, SR_CTAID.X ;  /* 0x00000000000979c3 */ /* 0x000e300000002500 */
[----:B------:R-:W0:Y:S01]  /*00a0*/  LDC R17, c[0x0][0x360] ;  /* 0x0000d800ff117b82 */ /* 0x000e220000000800 */
[----:B----4-:R-:W-:-:S05]  /*00b0*/  IADD3 R6, P1, PT, R1, UR4, RZ ;  /* 0x0000000401067c10 */ /* 0x010fca000ff3e0ff */
[----:B--2---:R-:W-:Y:S02]  /*00c0*/  IMAD.X R7, RZ, RZ, UR5, P1 ;  /* 0x00000005ff077e24 */ /* 0x004fe400088e06ff */
[----:B-1----:R-:W-:-:S05]  /*00d0*/  IMAD R16, R16, UR8, R3 ;  /* 0x0000000810107c24 */ /* 0x002fca000f8e0203 */
[----:B---3--:R-:W-:Y:S01]  /*00e0*/  ISETP.GE.AND P0, PT, R16, UR7, PT ;  /* 0x0000000710007c0c */ /* 0x008fe2000bf06270 */
[----:B0-----:R-:W-:-:S05]  /*00f0*/  IMAD R17, R17, UR9, R0 ;  /* 0x0000000911117c24 */ /* 0x001fca000f8e0200 */
[----:B------:R-:W-:-:S13]  /*0100*/  ISETP.GE.OR P0, PT, R17, UR6, P0 ;  /* 0x0000000611007c0c */ /* 0x000fda0008706670 */
[----:B------:R-:W-:Y:S05]  /*0110*/  @P0 EXIT ;  /* 0x000000000000094d */ /* 0x000fea0003800000 */
[----:B------:R-:W0:Y:S01]  /*0120*/  LDCU UR8, c[0x0][0x3a4] ;  /* 0x00007480ff0877ac */ /* 0x000e220008000800 */
[----:B------:R-:W-:Y:S01]  /*0130*/  HFMA2 R2, -RZ, RZ, 0, 0 ;  /* 0x00000000ff027431 */ /* 0x000fe200000001ff */
[----:B------:R-:W1:Y:S01]  /*0140*/  LDCU.64 UR36, c[0x0][0x358] ;  /* 0x00006b00ff2477ac */ /* 0x000e620008000a00 */
[----:B0-----:R-:W-:-:S09]  /*0150*/  UISETP.GE.AND UP0, UPT, UR8, URZ, UPT ;  /* 0x000000ff0800728c */ /* 0x001fd2000bf06270 */
[----:B-1----:R-:W-:Y:S05]  /*0160*/  BRA.U !UP0, `(.L_x_0) ;  /* 0x0000000908507547 */ /* 0x002fea000b800000 */
[----:B------:R-:W-:Y:S01]  /*0170*/  UISETP.GE.U32.AND UP0, UPT, UR8, 0x4, UPT ;  /* 0x000000040800788c */ /* 0x000fe2000bf06070 */
[----:B------:R-:W-:Y:S01]  /*0180*/  IMAD.MOV.U32 R2, RZ, RZ, RZ ;  /* 0x000000ffff027224 */ /* 0x000fe200078e00ff */
[----:B------:R-:W-:-:S07]  /*0190*/  UIADD3 UR4, UPT, UPT, -UR8, URZ, URZ ;  /* 0x000000ff08047290 */ /* 0x000fce000fffe1ff */
[----:B------:R-:W-:Y:S05]  /*01a0*/  BRA.U !UP0, `(.L_x_1) ;  /* 0x00000005081c7547 */ /* 0x000fea000b800000 */
[----:B------:R-:W-:Y:S01]  /*01b0*/  USHF.L.U32 UR4, UR8, 0x1, URZ ;  /* 0x0000000108047899 */ /* 0x000fe200080006ff */
[----:B------:R-:W-:Y:S01]  /*01c0*/  IMAD R0, R16, UR6, R17 ;  /* 0x0000000610007c24 */ /* 0x000fe2000f8e0211 */
[----:B------:R-:W-:Y:S01]  /*01d0*/  MOV R2, RZ ;  /* 0x000000ff00027202 */ /* 0x000fe20000000f00 */
[----:B------:R-:W-:Y:S01]  /*01e0*/  VIADD R14, R17, -UR8 ;  /* 0x80000008110e7c36 */ /* 0x000fe20008000000 */
[----:B------:R-:W-:Y:S01]  /*01f0*/  ULOP3.LUT UR4, UR4, 0xfffffff8, URZ, 0xc0, !UPT ;  /* 0xfffffff804047892 */ /* 0x000fe2000f8ec0ff */
[----:B------:R-:W-:Y:S01]  /*0200*/  IMAD.MOV.U32 R18, RZ, RZ, 0x3 ;  /* 0x00000003ff127424 */ /* 0x000fe200078e00ff */
[----:B------:R-:W0:Y:S01]  /*0210*/  LDCU UR7, c[0x0][0x398] ;  /* 0x00007300ff0777ac */ /* 0x000e220008000800 */
[----:B------:R-:W-:Y:S01]  /*0220*/  VIADD R0, R0, -UR8 ;  /* 0x8000000800007c36 */ /* 0x000fe20008000000 */
[----:B------:R-:W-:Y:S02]  /*0230*/  UIADD3 UR5, UPT, UPT, -UR8, 0x3, URZ ;  /* 0x0000000308057890 */ /* 0x000fe4000fffe1ff */
[----:B------:R-:W-:-:S12]  /*0240*/  UIADD3 UR4, UPT, UPT, -UR4, URZ, URZ ;  /* 0x000000ff04047290 */ /* 0x000fd8000fffe1ff */
.L_x_2:
[----:B------:R-:W1:Y:S01]  /*0250*/  LDC.64 R4, c[0x0][0x390] ;  /* 0x0000e400ff047b82 */ /* 0x000e620000000a00 */
[----:B0-----:R-:W-:Y:S01]  /*0260*/  UMOV UR6, UR7 ;  /* 0x0000000700067c82 */ /* 0x001fe20008000000 */
[----:B------:R-:W-:Y:S02]  /*0270*/  IADD3 R3, PT, PT, R18, -0x3, RZ ;  /* 0xfffffffd12037810 */ /* 0x000fe40007ffe0ff */
[----:B------:R-:W-:-:S04]  /*0280*/  ISETP.GE.AND P1, PT, R14, UR6, PT ;  /* 0x000000060e007c0c */ /* 0x000fc8000bf26270 */
[----:B------:R-:W0:Y:S01]  /*0290*/  LDC.64 R8, c[0x0][0x388] ;  /* 0x0000e200ff087b82 */ /* 0x000e220000000a00 */
[----:B------:R-:W-:Y:S01]  /*02a0*/  ISETP.LT.OR P1, PT, R14, RZ, P1 ;  /* 0x000000ff0e00720c */ /* 0x000fe20000f21670 */
[----:B-1----:R-:W-:-:S12]  /*02b0*/  IMAD.WIDE R4, R3, 0x4, R4 ;  /* 0x0000000403047825 */ /* 0x002fd800078e0204 */
[----:B------:R-:W2:Y:S01]  /*02c0*/  @!P1 LDG.E R10, desc[UR36][R4.64] ;  /* 0x00000024040a9981 */ /* 0x000ea2000c1e1900 */
[----:B0-----:R-:W-:-:S05]  /*02d0*/  IMAD.WIDE R8, R0, 0x4, R8 ;  /* 0x0000000400087825 */ /* 0x001fca00078e0208 */
[----:B------:R-:W2:Y:S01]  /*02e0*/  @!P1 LDG.E R13, desc[UR36][R8.64] ;  /* 0x00000024080d9981 */ /* 0x000ea2000c1e1900 */
[C---:B------:R-:W-:Y:S02]  /*02f0*/  VIADD R3, R14.reuse, 0x1 ;  /* 0x000000010e037836 */ /* 0x040fe40000000000 */
[----:B------:R-:W-:-:S03]  /*0300*/  VIADD R11, R14, 0x2 ;  /* 0x000000020e0b7836 */ /* 0x000fc60000000000 */
[----:B------:R-:W-:Y:S02]  /*0310*/  ISETP.GE.AND P0, PT, R3, UR6, PT ;  /* 0x0000000603007c0c */ /* 0x000fe4000bf06270 */
[----:B------:R-:W-:Y:S02]  /*0320*/  ISETP.GE.AND P2, PT, R11, UR6, PT ;  /* 0x000000060b007c0c */ /* 0x000fe4000bf46270 */
[C---:B------:R-:W-:Y:S02]  /*0330*/  IADD3 R12, PT, PT, R14.reuse, 0x3, RZ ;  /* 0x000000030e0c7810 */ /* 0x040fe40007ffe0ff */
[----:B------:R-:W-:Y:S01]  /*0340*/  ISETP.LT.OR P0, PT, R3, RZ, P0 ;  /* 0x000000ff0300720c */ /* 0x000fe20000701670 */
[C---:B------:R-:W-:Y:S01]  /*0350*/  VIADD R3, R14.reuse, 0x4 ;  /* 0x000000040e037836 */ /* 0x040fe20000000000 */
[----:B------:R-:W-:Y:S01]  /*0360*/  ISETP.LT.OR P2, PT, R11, RZ, P2 ;  /* 0x000000ff0b00720c */ /* 0x000fe20001741670 */
[----:B------:R-:W-:Y:S01]  /*0370*/  VIADD R11, R14, 0x5 ;  /* 0x000000050e0b7836 */ /* 0x000fe20000000000 */
[----:B------:R-:W-:-:S02]  /*0380*/  ISETP.GE.AND P3, PT, R12, UR6, PT ;  /* 0x000000060c007c0c */ /* 0x000fc4000bf66270 */
[----:B------:R-:W-:Y:S02]  /*0390*/  ISETP.GE.AND P4, PT, R3, UR6, PT ;  /* 0x0000000603007c0c */ /* 0x000fe4000bf86270 */
[----:B------:R-:W-:Y:S02]  /*03a0*/  ISETP.LT.OR P3, PT, R12, RZ, P3 ;  /* 0x000000ff0c00720c */ /* 0x000fe40001f61670 */
[C---:B------:R-:W-:Y:S02]  /*03b0*/  IADD3 R12, PT, PT, R14.reuse, 0x6, RZ ;  /* 0x000000060e0c7810 */ /* 0x040fe40007ffe0ff */
[----:B------:R-:W-:Y:S02]  /*03c0*/  ISETP.GE.AND P6, PT, R11, UR6, PT ;  /* 0x000000060b007c0c */ /* 0x000fe4000bfc6270 */
[----:B------:R-:W-:Y:S01]  /*03d0*/  ISETP.LT.OR P4, PT, R3, RZ, P4 ;  /* 0x000000ff0300720c */ /* 0x000fe20002781670 */
[----:B------:R-:W-:Y:S01]  /*03e0*/  VIADD R19, R14, 0x7 ;  /* 0x000000070e137836 */ /* 0x000fe20000000000 */
[----:B------:R-:W-:Y:S01]  /*03f0*/  ISETP.GE.AND P5, PT, R12, UR6, PT ;  /* 0x000000060c007c0c */ /* 0x000fe2000bfa6270 */
[----:B------:R-:W3:Y:S01]  /*0400*/  @!P0 LDG.E R3, desc[UR36][R4.64+0x4] ;  /* 0x0000042404038981 */ /* 0x000ee2000c1e1900 */
[----:B------:R-:W-:-:S03]  /*0410*/  ISETP.LT.OR P6, PT, R11, RZ, P6 ;  /* 0x000000ff0b00720c */ /* 0x000fc600037c1670 */
[----:B------:R-:W3:Y:S01]  /*0420*/  @!P0 LDG.E R11, desc[UR36][R8.64+0x4] ;  /* 0x00000424080b8981 */ /* 0x000ee2000c1e1900 */
[----:B------:R-:W-:-:S03]  /*0430*/  ISETP.LT.OR P5, PT, R12, RZ, P5 ;  /* 0x000000ff0c00720c */ /* 0x000fc60002fa1670 */
[----:B------:R-:W4:Y:S04]  /*0440*/  @!P2 LDG.E R12, desc[UR36][R4.64+0x8] ;  /* 0x00000824040ca981 */ /* 0x000f28000c1e1900 */
[----:B------:R-:W4:Y:S04]  /*0450*/  @!P2 LDG.E R15, desc[UR36][R8.64+0x8] ;  /* 0x00000824080fa981 */ /* 0x000f28000c1e1900 */
[----:B------:R-:W5:Y:S04]  /*0460*/  @!P4 LDG.E R20, desc[UR36][R4.64+0x10] ;  /* 0x000010240414c981 */ /* 0x000f68000c1e1900 */
[----:B------:R-:W5:Y:S04]  /*0470*/  @!P6 LDG.E R22, desc[UR36][R4.64+0x14] ;  /* 0x000014240416e981 */ /* 0x000f68000c1e1900 */
[----:B------:R-:W5:Y:S04]  /*0480*/  @!P6 LDG.E R21, desc[UR36][R8.64+0x14] ;  /* 0x000014240815e981 */ /* 0x000f68000c1e1900 */
[----:B------:R-:W5:Y:S04]  /*0490*/  @!P5 LDG.E R24, desc[UR36][R4.64+0x18] ;  /* 0x000018240418d981 */ /* 0x000f68000c1e1900 */
[----:B------:R-:W5:Y:S01]  /*04a0*/  @!P5 LDG.E R23, desc[UR36][R8.64+0x18] ;  /* 0x000018240817d981 */ /* 0x000f62000c1e1900 */
[----:B--2---:R-:W-:Y:S01]  /*04b0*/  @!P1 FFMA R2, R13, R10, R2 ;  /* 0x0000000a0d029223 */ /* 0x004fe20000000002 */
[----:B------:R-:W-:-:S02]  /*04c0*/  ISETP.GE.AND P1, PT, R19, UR6, PT ;  /* 0x0000000613007c0c */ /* 0x000fc4000bf26270 */
[----:B------:R-:W2:Y:S04]  /*04d0*/  @!P3 LDG.E R10, desc[UR36][R4.64+0xc] ;  /* 0x00000c24040ab981 */ /* 0x000ea8000c1e1900 */
[----:B------:R-:W2:Y:S01]  /*04e0*/  @!P3 LDG.E R13, desc[UR36][R8.64+0xc] ;  /* 0x00000c24080db981 */ /* 0x000ea2000c1e1900 */
[----:B------:R-:W-:-:S03]  /*04f0*/  ISETP.LT.OR P1, PT, R19, RZ, P1 ;  /* 0x000000ff1300720c */ /* 0x000fc60000f21670 */
[----:B------:R-:W5:Y:S10]  /*0500*/  @!P4 LDG.E R19, desc[UR36][R8.64+0x10] ;  /* 0x000010240813c981 */ /* 0x000f74000c1e1900 */
[----:B------:R-:W5:Y:S04]  /*0510*/  @!P1 LDG.E R26, desc[UR36][R4.64+0x1c] ;  /* 0x00001c24041a9981 */ /* 0x000f68000c1e1900 */
[----:B------:R-:W5:Y:S01]  /*0520*/  @!P1 LDG.E R25, desc[UR36][R8.64+0x1c] ;  /* 0x00001c2408199981 */ /* 0x000f62000c1e1900 */
[----:B---3--:R-:W-:Y:S01]  /*0530*/  @!P0 FFMA R2, R11, R3, R2 ;  /* 0x000000030b028223 */ /* 0x008fe20000000002 */
[----:B------:R-:W-:-:S03]  /*0540*/  UIADD3 UR4, UPT, UPT, UR4, 0x8, URZ ;  /* 0x0000000804047890 */ /* 0x000fc6000fffe0ff */
[----:B----4-:R-:W-:Y:S01]  /*0550*/  @!P2 FFMA R2, R15, R12, R2 ;  /* 0x0000000c0f02a223 */ /* 0x010fe20000000002 */
[----:B------:R-:W-:Y:S01]  /*0560*/  UISETP.NE.AND UP0, UPT, UR4, URZ, UPT ;  /* 0x000000ff0400728c */ /* 0x000fe2000bf05270 */
[----:B------:R-:W-:Y:S01]  /*0570*/  VIADD R18, R18, 0x8 ;  /* 0x0000000812127836 */ /* 0x000fe20000000000 */
[----:B------:R-:W-:Y:S01]  /*0580*/  IADD3 R0, PT, PT, R0, 0x8, RZ ;  /* 0x0000000800007810 */ /* 0x000fe20007ffe0ff */
[----:B------:R-:W-:Y:S01]  /*0590*/  VIADD R14, R14, 0x8 ;  /* 0x000000080e0e7836 */ /* 0x000fe20000000000 */
[----:B------:R-:W-:Y:S01]  /*05a0*/  UIADD3 UR5, UPT, UPT, UR5, 0x8, URZ ;  /* 0x0000000805057890 */ /* 0x000fe2000fffe0ff */
[----:B--2---:R-:W-:-:S04]  /*05b0*/  @!P3 FFMA R2, R13, R10, R2 ;  /* 0x0000000a0d02b223 */ /* 0x004fc80000000002 */
[----:B-----5:R-:W-:-:S04]  /*05c0*/  @!P4 FFMA R2, R19, R20, R2 ;  /* 0x000000141302c223 */ /* 0x020fc80000000002 */
[----:B------:R-:W-:-:S04]  /*05d0*/  @!P6 FFMA R2, R21, R22, R2 ;  /* 0x000000161502e223 */ /* 0x000fc80000000002 */
[----:B------:R-:W-:-:S04]  /*05e0*/  @!P5 FFMA R2, R23, R24, R2 ;  /* 0x000000181702d223 */ /* 0x000fc80000000002 */
[----:B------:R-:W-:Y:S01]  /*05f0*/  @!P1 FFMA R2, R25, R26, R2 ;  /* 0x0000001a19029223 */ /* 0x000fe20000000002 */
[----:B------:R-:W-:Y:S06]  /*0600*/  BRA.U UP0, `(.L_x_2) ;  /* 0xfffffffd00107547 */ /* 0x000fec000b83ffff */
[----:B------:R-:W-:-:S12]  /*0610*/  UIADD3 UR4, UPT, UPT, UR5, -0x3, URZ ;  /* 0xfffffffd05047890 */ /* 0x000fd8000fffe0ff */
.L_x_1:
[----:B------:R-:W0:Y:S02]  /*0620*/  LDC R0, c[0x0][0x3a4] ;  /* 0x0000e900ff007b82 */ /* 0x000e240000000800 */
[C---:B0-----:R-:W-:Y:S01]  /*0630*/  IMAD.SHL.U32 R3, R0.reuse, 0x2, RZ ;  /* 0x0000000200037824 */ /* 0x041fe200078e00ff */
[----:B------:R-:W-:-:S04]  /*0640*/  LOP3.LUT R4, R0, 0x1, RZ, 0xc0, !PT ;  /* 0x0000000100047812 */ /* 0x000fc800078ec0ff */
[----:B------:R-:W-:Y:S02]  /*0650*/  LOP3.LUT R3, R3, 0x6, RZ, 0xc0, !PT ;  /* 0x0000000603037812 */ /* 0x000fe400078ec0ff */
[----:B------:R-:W-:Y:S02]  /*0660*/  ISETP.NE.U32.AND P3, PT, R4, 0x1, PT ;  /* 0x000000010400780c */ /* 0x000fe40003f65070 */
[----:B------:R-:W-:-:S13]  /*0670*/  ISETP.GE.U32.AND P0, PT, R3, 0x3, PT ;  /* 0x000000030300780c */ /* 0x000fda0003f06070 */
[----:B------:R-:W-:Y:S05]  /*0680*/  @!P0 BRA `(.L_x_3) ;  /* 0x00000000007c8947 */ /* 0x000fea0003800000 */
[----:B------:R-:W0:Y:S01]  /*0690*/  LDC.64 R4, c[0x0][0x388] ;  /* 0x0000e200ff047b82 */ /* 0x000e220000000a00 */
[----:B------:R-:W-:Y:S02]  /*06a0*/  IADD3 R13, PT, PT, R17, UR4, RZ ;  /* 0x00000004110d7c10 */ /* 0x000fe4000fffe0ff */
[----:B------:R-:W-:Y:S02]  /*06b0*/  IADD3 R11, PT, PT, R0, UR4, RZ ;  /* 0x00000004000b7c10 */ /* 0x000fe4000fffe0ff */
[C---:B------:R-:W-:Y:S01]  /*06c0*/  ISETP.GE.AND P1, PT, R13.reuse, UR6, PT ;  /* 0x000000060d007c0c */ /* 0x040fe2000bf26270 */
[C---:B------:R-:W-:Y:S02]  /*06d0*/  VIADD R3, R13.reuse, 0x1 ;  /* 0x000000010d037836 */ /* 0x040fe40000000000 */
[----:B------:R-:W1:Y:S01]  /*06e0*/  LDC.64 R8, c[0x0][0x390] ;  /* 0x0000e400ff087b82 */ /* 0x000e620000000a00 */
[C---:B------:R-:W-:Y:S01]  /*06f0*/  VIADD R12, R13.reuse, 0x2 ;  /* 0x000000020d0c7836 */ /* 0x040fe20000000000 */
[C---:B------:R-:W-:Y:S01]  /*0700*/  ISETP.LT.OR P1, PT, R13.reuse, RZ, P1 ;  /* 0x000000ff0d00720c */ /* 0x040fe20000f21670 */
[----:B------:R-:W-:Y:S01]  /*0710*/  VIADD R10, R13, 0x3 ;  /* 0x000000030d0a7836 */ /* 0x000fe20000000000 */
[----:B------:R-:W-:-:S02]  /*0720*/  ISETP.GE.AND P0, PT, R3, UR6, PT ;  /* 0x0000000603007c0c */ /* 0x000fc4000bf06270 */
[----:B------:R-:W-:Y:S02]  /*0730*/  ISETP.GE.AND P2, PT, R12, UR6, PT ;  /* 0x000000060c007c0c */ /* 0x000fe4000bf46270 */
[----:B------:R-:W-:Y:S01]  /*0740*/  ISETP.LT.OR P0, PT, R3, RZ, P0 ;  /* 0x000000ff0300720c */ /* 0x000fe20000701670 */
[----:B------:R-:W-:Y:S01]  /*0750*/  IMAD R3, R16, UR6, R13 ;  /* 0x0000000610037c24 */ /* 0x000fe2000f8e020d */
[----:B------:R-:W-:Y:S02]  /*0760*/  ISETP.LT.OR P2, PT, R12, RZ, P2 ;  /* 0x000000ff0c00720c */ /* 0x000fe40001741670 */
[----:B------:R-:W-:Y:S01]  /*0770*/  ISETP.GE.AND P4, PT, R10, UR6, PT ;  /* 0x000000060a007c0c */ /* 0x000fe2000bf86270 */
[----:B0-----:R-:W-:-:S03]  /*0780*/  IMAD.WIDE R4, R3, 0x4, R4 ;  /* 0x0000000403047825 */ /* 0x001fc600078e0204 */
[----:B------:R-:W-:Y:S02]  /*0790*/  ISETP.LT.OR P4, PT, R10, RZ, P4 ;  /* 0x000000ff0a00720c */ /* 0x000fe40002781670 */
[----:B------:R-:W2:Y:S01]  /*07a0*/  @!P1 LDG.E R3, desc[UR36][R4.64] ;  /* 0x0000002404039981 */ /* 0x000ea2000c1e1900 */
[----:B-1----:R-:W-:-:S04]  /*07b0*/  IMAD.WIDE R8, R11, 0x4, R8 ;  /* 0x000000040b087825 */ /* 0x002fc800078e0208 */
[----:B------:R-:W3:Y:S04]  /*07c0*/  @!P2 LDG.E R13, desc[UR36][R4.64+0x8] ;  /* 0x00000824040da981 */ /* 0x000ee8000c1e1900 */
[----:B------:R-:W2:Y:S04]  /*07d0*/  @!P1 LDG.E R10, desc[UR36][R8.64] ;  /* 0x00000024080a9981 */ /* 0x000ea8000c1e1900 */
[----:B------:R-:W4:Y:S04]  /*07e0*/  @!P0 LDG.E R11, desc[UR36][R4.64+0x4] ;  /* 0x00000424040b8981 */ /* 0x000f28000c1e1900 */
[----:B------:R-:W4:Y:S04]  /*07f0*/  @!P0 LDG.E R12, desc[UR36][R8.64+0x4] ;  /* 0x00000424080c8981 */ /* 0x000f28000c1e1900 */
[----:B------:R-:W3:Y:S04]  /*0800*/  @!P2 LDG.E R14, desc[UR36][R8.64+0x8] ;  /* 0x00000824080ea981 */ /* 0x000ee8000c1e1900 */
[----:B------:R-:W5:Y:S04]  /*0810*/  @!P4 LDG.E R15, desc[UR36][R4.64+0xc] ;  /* 0x00000c24040fc981 */ /* 0x000f68000c1e1900 */
[----:B------:R-:W5:Y:S01]  /*0820*/  @!P4 LDG.E R18, desc[UR36][R8.64+0xc] ;  /* 0x00000c240812c981 */ /* 0x000f62000c1e1900 */
[----:B------:R-:W-:Y:S01]  /*0830*/  UIADD3 UR4, UPT, UPT, UR4, 0x4, URZ ;  /* 0x0000000404047890 */ /* 0x000fe2000fffe0ff */
[----:B--2---:R-:W-:-:S04]  /*0840*/  @!P1 FFMA R2, R3, R10, R2 ;  /* 0x0000000a03029223 */ /* 0x004fc80000000002 */
[----:B----4-:R-:W-:-:S04]  /*0850*/  @!P0 FFMA R2, R11, R12, R2 ;  /* 0x0000000c0b028223 */ /* 0x010fc80000000002 */
[----:B---3--:R-:W-:-:S04]  /*0860*/  @!P2 FFMA R2, R13, R14, R2 ;  /* 0x0000000e0d02a223 */ /* 0x008fc80000000002 */
[----:B-----5:R-:W-:-:S07]  /*0870*/  @!P4 FFMA R2, R15, R18, R2 ;  /* 0x000000120f02c223 */ /* 0x020fce0000000002 */
.L_x_3:
[----:B------:R-:W-:Y:S05]  /*0880*/  @P3 BRA `(.L_x_4) ;  /* 0x00000000004c3947 */ /* 0x000fea0003800000 */
[----:B------:R-:W0:Y:S01]  /*0890*/  LDC.64 R4, c[0x0][0x388] ;  /* 0x0000e200ff047b82 */ /* 0x000e220000000a00 */
[----:B------:R-:W-:Y:S02]  /*08a0*/  IADD3 R3, PT, PT, R17, UR4, RZ ;  /* 0x0000000411037c10 */ /* 0x000fe4000fffe0ff */
[----:B------:R-:W-:Y:S02]  /*08b0*/  IADD3 R11, PT, PT, R0, UR4, RZ ;  /* 0x00000004000b7c10 */ /* 0x000fe4000fffe0ff */
[C---:B------:R-:W-:Y:S01]  /*08c0*/  ISETP.GE.AND P0, PT, R3.reuse, UR6, PT ;  /* 0x0000000603007c0c */ /* 0x040fe2000bf06270 */
[C---:B------:R-:W-:Y:S02]  /*08d0*/  VIADD R10, R3.reuse, 0x1 ;  /* 0x00000001030a7836 */ /* 0x040fe40000000000 */
[----:B------:R-:W1:Y:S01]  /*08e0*/  LDC.64 R8, c[0x0][0x390] ;  /* 0x0000e400ff087b82 */ /* 0x000e620000000a00 */
[----:B------:R-:W-:Y:S01]  /*08f0*/  ISETP.LT.OR P0, PT, R3, RZ, P0 ;  /* 0x000000ff0300720c */ /* 0x000fe20000701670 */
[----:B------:R-:W-:Y:S01]  /*0900*/  IMAD R3, R16, UR6, R3 ;  /* 0x0000000610037c24 */ /* 0x000fe2000f8e0203 */
[----:B------:R-:W-:-:S04]  /*0910*/  ISETP.GE.AND P1, PT, R10, UR6, PT ;  /* 0x000000060a007c0c */ /* 0x000fc8000bf26270 */
[----:B------:R-:W-:Y:S01]  /*0920*/  ISETP.LT.OR P1, PT, R10, RZ, P1 ;  /* 0x000000ff0a00720c */ /* 0x000fe20000f21670 */
[----:B0-----:R-:W-:-:S06]  /*0930*/  IMAD.WIDE R4, R3, 0x4, R4 ;  /* 0x0000000403047825 */ /* 0x001fcc00078e0204 */
[----:B------:R-:W2:Y:S01]  /*0940*/  @!P0 LDG.E R3, desc[UR36][R4.64] ;  /* 0x0000002404038981 */ /* 0x000ea2000c1e1900 */
[----:B-1----:R-:W-:-:S05]  /*0950*/  IMAD.WIDE R8, R11, 0x4, R8 ;  /* 0x000000040b087825 */ /* 0x002fca00078e0208 */
[----:B------:R-:W3:Y:S04]  /*0960*/  @!P1 LDG.E R11, desc[UR36][R4.64+0x4] ;  /* 0x00000424040b9981 */ /* 0x000ee8000c1e1900 */
[----:B------:R-:W2:Y:S04]  /*0970*/  @!P0 LDG.E R10, desc[UR36][R8.64] ;  /* 0x00000024080a8981 */ /* 0x000ea8000c1e1900 */
[----:B------:R-:W3:Y:S01]  /*0980*/  @!P1 LDG.E R12, desc[UR36][R8.64+0x4] ;  /* 0x00000424080c9981 */ /* 0x000ee2000c1e1900 */
[----:B------:R-:W-:Y:S01]  /*0990*/  UIADD3 UR4, UPT, UPT, UR4, 0x2, URZ ;  /* 0x0000000204047890 */ /* 0x000fe2000fffe0ff */
[----:B--2---:R-:W-:-:S04]  /*09a0*/  @!P0 FFMA R2, R3, R10, R2 ;  /* 0x0000000a03028223 */ /* 0x004fc80000000002 */
[----:B---3--:R-:W-:-:S07]  /*09b0*/  @!P1 FFMA R2, R11, R12, R2 ;  /* 0x0000000c0b029223 */ /* 0x008fce0000000002 */
.L_x_4:
[----:B------:R-:W-:Y:S01]  /*09c0*/  VIADD R3, R17, UR4 ;  /* 0x0000000411037c36 */ /* 0x000fe20008000000 */
[----:B------:R-:W-:Y:S04]  /*09d0*/  BSSY.RECONVERGENT B0, `(.L_x_0) ;  /* 0x000000d000007945 */ /* 0x000fe80003800200 */
[----:B------:R-:W-:-:S04]  /*09e0*/  ISETP.GE.AND P0, PT, R3, UR6, PT ;  /* 0x0000000603007c0c */ /* 0x000fc8000bf06270 */
[----:B------:R-:W-:-:S13]  /*09f0*/  ISETP.LT.OR P0, PT, R3, RZ, P0 ;  /* 0x000000ff0300720c */ /* 0x000fda0000701670 */
[----:B------:R-:W-:Y:S05]  /*0a00*/  @P0 BRA `(.L_x_5) ;  /* 0x0000000000240947 */ /* 0x000fea0003800000 */
[----:B------:R-:W0:Y:S01]  /*0a10*/  LDC.64 R4, c[0x0][0x388] ;  /* 0x0000e200ff047b82 */ /* 0x000e220000000a00 */
[----:B------:R-:W-:Y:S01]  /*0a20*/  IADD3 R11, PT, PT, R0, UR4, RZ ;  /* 0x00000004000b7c10 */ /* 0x000fe2000fffe0ff */
[----:B------:R-:W-:-:S06]  /*0a30*/  IMAD R3, R16, UR6, R3 ;  /* 0x0000000610037c24 */ /* 0x000fcc000f8e0203 */
[----:B------:R-:W1:Y:S01]  /*0a40*/  LDC.64 R8, c[0x0][0x390] ;  /* 0x0000e400ff087b82 */ /* 0x000e620000000a00 */
[----:B0-----:R-:W-:-:S06]  /*0a50*/  IMAD.WIDE R4, R3, 0x4, R4 ;  /* 0x0000000403047825 */ /* 0x001fcc00078e0204 */
[----:B------:R-:W2:Y:S01]  /*0a60*/  LDG.E R5, desc[UR36][R4.64] ;  /* 0x0000002404057981 */ /* 0x000ea2000c1e1900 */
[----:B-1----:R-:W-:-:S06]  /*0a70*/  IMAD.WIDE R8, R11, 0x4, R8 ;  /* 0x000000040b087825 */ /* 0x002fcc00078e0208 */
[----:B------:R-:W2:Y:S02]  /*0a80*/  LDG.E R8, desc[UR36][R8.64] ;  /* 0x0000002408087981 */ /* 0x000ea4000c1e1900 */
[----:B--2---:R-:W-:-:S07]  /*0a90*/  FFMA R2, R5, R8, R2 ;  /* 0x0000000805027223 */ /* 0x004fce0000000002 */
.L_x_5:
[----:B------:R-:W-:Y:S05]  /*0aa0*/  BSYNC.RECONVERGENT B0 ;  /* 0x0000000000007941 */ /* 0x000fea0003800200 */
.L_x_0:
[----:B------:R-:W0:Y:S01]  /*0ab0*/  LDCU UR4, c[0x0][0x39c] ;  /* 0x00007380ff0477ac */ /* 0x000e220008000800 */
[----:B------:R-:W-:Y:S01]  /*0ac0*/  BSSY.RECONVERGENT B6, `(.L_x_6) ;  /* 0x000000e000067945 */ /* 0x000fe20003800200 */
[----:B0-----:R-:W-:-:S06]  /*0ad0*/  UIADD3 UR4, UPT, UPT, UR4, -0x1, URZ ;  /* 0xffffffff04047890 */ /* 0x001fcc000fffe0ff */
[----:B------:R-:W-:-:S04]  /*0ae0*/  ISETP.NE.AND P0, PT, R16, UR4, PT ;  /* 0x0000000410007c0c */ /* 0x000fc8000bf05270 */
[----:B------:R-:W-:-:S13]  /*0af0*/  ISETP.NE.OR P0, PT, R17, RZ, P0 ;  /* 0x000000ff1100720c */ /* 0x000fda0000705670 */
[----:B------:R-:W-:Y:S05]  /*0b00*/  @P0 BRA `(.L_x_7) ;  /* 0x0000000000240947 */ /* 0x000fea0003800000 */
[----:B------:R-:W0:Y:S01]  /*0b10*/  F2F.F64.F32 R8, R2 ;  /* 0x0000000200087310 */ /* 0x000e220000201800 */
[----:B------:R-:W-:Y:S01]  /*0b20*/  MOV R0, 0x0 ;  /* 0x0000000000007802 */ /* 0x000fe20000000f00 */
[----:B------:R-:W1:Y:S03]  /*0b30*/  LDCU.64 UR4, c[0x4][0x10] ;  /* 0x01000200ff0477ac */ /* 0x000e660008000a00 */
[----:B------:R2:W3:Y:S01]  /*0b40*/  LDC.64 R10, c[0x4][R0] ;  /* 0x01000000000a7b82 */ /* 0x0004e20000000a00 */
[----:B0-----:R2:W-:Y:S01]  /*0b50*/  STL.64 [R1], R8 ;  /* 0x0000000801007387 */ /* 0x0015e20000100a00 */
[----:B-1----:R-:W-:Y:S01]  /*0b60*/  IMAD.U32 R4, RZ, RZ, UR4 ;  /* 0x00000004ff047e24 */ /* 0x002fe2000f8e00ff */
[----:B------:R-:W-:-:S07]  /*0b70*/  MOV R5, UR5 ;  /* 0x0000000500057c02 */ /* 0x000fce0008000f00 */
[----:B------:R-:W-:-:S07]  /*0b80*/  LEPC R20, `(.L_x_7) ;  /* 0x000000001014794e */ /* 0x000fce0000000000 */
[----:B--23--:R-:W-:Y:S05]  /*0b90*/  CALL.ABS.NOINC R10 ;  /* 0x000000000a007343 */ /* 0x00cfea0003c00000 */
.L_x_7:
[----:B------:R-:W-:Y:S05]  /*0ba0*/  BSYNC.RECONVERGENT B6 ;  /* 0x0000000000067941 */ /* 0x000fea0003800200 */
.L_x_6:
[----:B------:R-:W0:Y:S01]  /*0bb0*/  LDC.64 R4, c[0x0][0x380] ;  /* 0x0000e000ff047b82 */ /* 0x000e220000000a00 */
[----:B------:R-:W1:Y:S02]  /*0bc0*/  LDCU UR4, c[0x0][0x398] ;  /* 0x00007300ff0477ac */ /* 0x000e640008000800 */
[----:B-1----:R-:W-:-:S04]  /*0bd0*/  IMAD R17, R16, UR4, R17 ;  /* 0x0000000410117c24 */ /* 0x002fc8000f8e0211 */
[----:B0-----:R-:W-:-:S05]  /*0be0*/  IMAD.WIDE R4, R17, 0x4, R4 ;  /* 0x0000000411047825 */ /* 0x001fca00078e0204 */
[----:B------:R-:W-:Y:S01]  /*0bf0*/  STG.E desc[UR36][R4.64], R2 ;  /* 0x0000000204007986 */ /* 0x000fe2000c101924 */
[----:B------:R-:W-:Y:S05]  /*0c00*/  EXIT ;  /* 0x000000000000794d */ /* 0x000fea0003800000 */
.L_x_8:
[----:B------:R-:W-:-:S00]  /*0c10*/  BRA `(.L_x_8) ;  /* 0xfffffffc00fc7947 */ /* 0x000fc0000383ffff */
[----:B------:R-:W-:-:S00]  /*0c20*/  NOP ;  /* 0x0000000000007918 */ /* 0x000fc00000000000 */
        /* <DEDUP_REMOVED lines=13> */
.L_x_18:


//--------------------- .text._Z5conv0PfS_S_iiii  --------------------------
	.section	.text._Z5conv0PfS_S_iiii,"ax",@progbits
	.align	128
        .global         _Z5conv0PfS_S_iiii
        .type           _Z5conv0PfS_S_iiii,@function
        .size           _Z5conv0PfS_S_iiii,(.L_x_19 - _Z5conv0PfS_S_iiii)
        .other          _Z5conv0PfS_S_iiii,@"STO_CUDA_ENTRY STV_DEFAULT"
_Z5conv0PfS_S_iiii:
.text._Z5conv0PfS_S_iiii:
[----:B------:R-:W0:Y:S01]  /*0000*/  LDC R1, c[0x0][0x37c] ;  /* 0x0000df00ff017b82 */ /* 0x000e220000000800 */
[----:B------:R-:W1:Y:S01]  /*0010*/  S2R R0, SR_TID.Y ;  /* 0x0000000000007919 */ /* 0x000e620000002200 */
[----:B------:R-:W2:Y:S06]  /*0020*/  LDCU UR5, c[0x0][0x2fc] ;  /* 0x00005f80ff0577ac */ /* 0x000eac0008000800 */
[----:B------:R-:W1:Y:S01]  /*0030*/  S2UR UR6, SR_CTAID.Y ;  /* 0x00000000000679c3 */ /* 0x000e620000002600 */
[----:B0-----:R-:W-:Y:S01]  /*0040*/  IADD3 R1, PT, PT, R1, -0x8, RZ ;  /* 0xfffffff801017810 */ /* 0x001fe20007ffe0ff */
[----:B------:R-:W0:Y:S01]  /*0050*/  S2R R3, SR_TID.X ;  /* 0x0000000000037919 */ /* 0x000e220000002100 */
[----:B------:R-:W3:Y:S01]  /*0060*/  LDCU.64 UR8, c[0x0][0x398] ;  /* 0x00007300ff0877ac */ /* 0x000ee20008000a00 */
[----:B------:R-:W4:Y:S04]  /*0070*/  LDCU UR4, c[0x0][0x2f8] ;  /* 0x00005f00ff0477ac */ /* 0x000f280008000800 */
[----:B------:R-:W1:Y:S08]  /*0080*/  LDC R17, c[0x0][0x364] ;  /* 0x0000d900ff117b82 */ /* 0x000e700000000800 */
[----:B------:R-:W0:Y:S01]  /*0090*/  S2UR UR7, SR_CTAID.X ;  /* 0x00000000000779c3 */ /* 0x000e220000002500 */
[----:B---3--:R-:W-:-:S07]  /*00a0*/  IMAD.U32 R19, RZ, RZ, UR8 ;  /* 0x00000008ff137e24 */ /* 0x008fce000f8e00ff */
[----:B------:R-:W0:Y:S01]  /*00b0*/  LDC R16, c[0x0][0x360] ;  /* 0x0000d800ff107b82 */ /* 0x000e220000000800 */
[----:B----4-:R-:W-:-:S04]  /*00c0*/  IADD3 R6, P1, PT, R1, UR4, RZ ;  /* 0x0000000401067c10 */ /* 0x010fc8000ff3e0ff */
[----:B--2---:R-:W-:Y:S01]  /*00d0*/  IADD3.X R7, PT, PT, RZ, UR5, RZ, P1, !PT ;  /* 0x00000005ff077c10 */ /* 0x004fe20008ffe4ff */
[----:B-1----:R-:W-:-:S05]  /*00e0*/  IMAD R17, R17, UR6, R0 ;  /* 0x0000000611117c24 */ /* 0x002fca000f8e0200 */
[----:B------:R-:W-:Y:S01]  /*00f0*/  ISETP.GE.AND P0, PT, R17, UR9, PT ;  /* 0x0000000911007c0c */ /* 0x000fe2000bf06270 */
[----:B0-----:R-:W-:-:S05]  /*0100*/  IMAD R16, R16, UR7, R3 ;  /* 0x0000000710107c24 */ /* 0x001fca000f8e0203 */
[----:B------:R-:W-:-:S13]  /*0110*/  ISETP.GE.OR P0, PT, R16, R19, P0 ;  /* 0x000000131000720c */ /* 0x000fda0000706670 */
[----:B------:R-:W-:Y:S05]  /*0120*/  @P0 EXIT ;  /* 0x000000000000094d */ /* 0x000fea0003800000 */
[----:B------:R-:W0:Y:S01]  /*0130*/  LDCU UR7, c[0x0][0x3a4] ;  /* 0x00007480ff0777ac */ /* 0x000e220008000800 */
[----:B------:R-:W-:Y:S01]  /*0140*/  IMAD.MOV.U32 R2, RZ, RZ, RZ ;  /* 0x000000ffff027224 */ /* 0x000fe200078e00ff */
[----:B------:R-:W1:Y:S01]  /*0150*/  LDCU.64 UR36, c[0x0][0x358] ;  /* 0x00006b00ff2477ac */ /* 0x000e620008000a00 */
[----:B0-----:R-:W-:-:S09]  /*0160*/  UISETP.GE.AND UP0, UPT, UR7, URZ, UPT ;  /* 0x000000ff0700728c */ /* 0x001fd2000bf06270 */
[----:B-1----:R-:W-:Y:S05]  /*0170*/  BRA.U !UP0, `(.L_x_9) ;  /* 0x0000000d08107547 */ /* 0x002fea000b800000 */
[----:B------:R-:W-:Y:S01]  /*0180*/  UISETP.GE.U32.AND UP0, UPT, UR7, 0x4, UPT ;  /* 0x000000040700788c */ /* 0x000fe2000bf06070 */
[----:B------:R-:W-:Y:S01]  /*0190*/  HFMA2 R2, -RZ, RZ, 0, 0 ;  /* 0x00000000ff027431 */ /* 0x000fe200000001ff */
[----:B------:R-:W-:-:S07]  /*01a0*/  UIADD3 UR4, UPT, UPT, -UR7, URZ, URZ ;  /* 0x000000ff07047290 */ /* 0x000fce000fffe1ff */
[----:B------:R-:W-:Y:S05]  /*01b0*/  BRA.U !UP0, `(.L_x_10) ;  /* 0x0000000508ac7547 */ /* 0x000fea000b800000 */
[----:B------:R-:W0:Y:S01]  /*01c0*/  LDC R4, c[0x0][0x398] ;  /* 0x0000e600ff047b82 */ /* 0x000e220000000800 */
[----:B------:R-:W-:Y:S01]  /*01d0*/  VIADD R5, R17, -UR7 ;  /* 0x8000000711057c36 */ /* 0x000fe20008000000 */
[----:B------:R-:W-:Y:S01]  /*01e0*/  USHF.L.U32 UR4, UR7, 0x1, URZ ;  /* 0x0000000107047899 */ /* 0x000fe200080006ff */
[----:B------:R-:W-:Y:S01]  /*01f0*/  MOV R2, RZ ;  /* 0x000000ff00027202 */ /* 0x000fe20000000f00 */
[----:B------:R-:W-:Y:S01]  /*0200*/  IMAD.MOV.U32 R0, RZ, RZ, 0x3 ;  /* 0x00000003ff007424 */ /* 0x000fe200078e00ff */
[----:B------:R-:W-:Y:S01]  /*0210*/  UIADD3 UR5, UPT, UPT, -UR7, 0x3, URZ ;  /* 0x0000000307057890 */ /* 0x000fe2000fffe1ff */
[C---:B------:R-:W-:Y:S01]  /*0220*/  IADD3 R23, PT, PT, R5.reuse, 0x2, RZ ;  /* 0x0000000205177810 */ /* 0x040fe20007ffe0ff */
[CC--:B------:R-:W-:Y:S01]  /*0230*/  IMAD R13, R5.reuse, R19.reuse, R19 ;  /* 0x00000013050d7224 */ /* 0x0c0fe200078e0213 */
[----:B------:R-:W1:Y:S01]  /*0240*/  LDC.64 R10, c[0x0][0x390] ;  /* 0x0000e400ff0a7b82 */ /* 0x000e620000000a00 */
[C---:B------:R-:W-:Y:S01]  /*0250*/  IADD3 R9, PT, PT, R5.reuse, 0x4, RZ ;  /* 0x0000000405097810 */ /* 0x040fe20007ffe0ff */
[C---:B------:R-:W-:Y:S01]  /*0260*/  VIADD R8, R5.reuse, 0x3 ;  /* 0x0000000305087836 */ /* 0x040fe20000000000 */
[C---:B------:R-:W-:Y:S01]  /*0270*/  IADD3 R21, PT, PT, R5.reuse, 0x6, RZ ;  /* 0x0000000605157810 */ /* 0x040fe20007ffe0ff */
[C---:B------:R-:W-:Y:S01]  /*0280*/  VIADD R20, R5.reuse, 0x5 ;  /* 0x0000000505147836 */ /* 0x040fe20000000000 */
[----:B------:R-:W-:Y:S01]  /*0290*/  IADD3 R22, PT, PT, R5, 0x7, RZ ;  /* 0x0000000705167810 */ /* 0x000fe20007ffe0ff */
[----:B------:R-:W-:Y:S01]  /*02a0*/  ULOP3.LUT UR4, UR4, 0xfffffff8, URZ, 0xc0, !UPT ;  /* 0xfffffff804047892 */ /* 0x000fe2000f8ec0ff */
[-CC-:B------:R-:W-:Y:S01]  /*02b0*/  IMAD R23, R23, R19.reuse, R16.reuse ;  /* 0x0000001317177224 */ /* 0x180fe200078e0210 */
[----:B------:R-:W2:Y:S01]  /*02c0*/  LDCU UR6, c[0x0][0x39c] ;  /* 0x00007380ff0677ac */ /* 0x000ea20008000800 */
[----:B------:R-:W-:-:S02]  /*02d0*/  IMAD R8, R8, R19, R16 ;  /* 0x0000001308087224 */ /* 0x000fc400078e0210 */
[-CC-:B------:R-:W-:Y:S01]  /*02e0*/  IMAD R9, R9, R19.reuse, R16.reuse ;  /* 0x0000001309097224 */ /* 0x180fe200078e0210 */
[----:B------:R-:W-:Y:S01]  /*02f0*/  UIADD3 UR4, UPT, UPT, -UR4, URZ, URZ ;  /* 0x000000ff04047290 */ /* 0x000fe2000fffe1ff */
[-CC-:B------:R-:W-:Y:S02]  /*0300*/  IMAD R20, R20, R19.reuse, R16.reuse ;  /* 0x0000001314147224 */ /* 0x180fe400078e0210 */
[-CC-:B------:R-:W-:Y:S02]  /*0310*/  IMAD R21, R21, R19.reuse, R16.reuse ;  /* 0x0000001315157224 */ /* 0x180fe400078e0210 */
[-CC-:B------:R-:W-:Y:S02]  /*0320*/  IMAD R22, R22, R19.reuse, R16.reuse ;  /* 0x0000001316167224 */ /* 0x180fe400078e0210 */
[----:B------:R-:W-:Y:S02]  /*0330*/  IMAD R3, R5, R19, R16 ;  /* 0x0000001305037224 */ /* 0x000fe400078e0210 */
[----:B------:R-:W-:-:S07]  /*0340*/  IMAD.IADD R24, R16, 0x1, R13 ;  /* 0x0000000110187824 */ /* 0x000fce00078e020d */
.L_x_11:
[----:B--2---:R-:W-:Y:S01]  /*0350*/  UMOV UR9, UR6 ;  /* 0x0000000600097c82 */ /* 0x004fe20008000000 */
[C---:B------:R-:W-:Y:S02]  /*0360*/  IADD3 R12, PT, PT, R5.reuse, 0x1, RZ ;  /* 0x00000001050c7810 */ /* 0x040fe40007ffe0ff */
[C---:B------:R-:W-:Y:S02]  /*0370*/  ISETP.GE.AND P0, PT, R5.reuse, UR9, PT ;  /* 0x0000000905007c0c */ /* 0x040fe4000bf06270 */
[C---:B------:R-:W-:Y:S02]  /*0380*/  ISETP.GE.AND P2, PT, R12.reuse, UR9, PT ;  /* 0x000000090c007c0c */ /* 0x040fe4000bf46270 */
[----:B------:R-:W-:Y:S02]  /*0390*/  ISETP.LT.OR P0, PT, R5, RZ, P0 ;  /* 0x000000ff0500720c */ /* 0x000fe40000701670 */
[----:B------:R-:W-:Y:S02]  /*03a0*/  ISETP.LT.OR P2, PT, R12, RZ, P2 ;  /* 0x000000ff0c00720c */ /* 0x000fe40001741670 */
[----:B------:R-:W-:-:S05]  /*03b0*/  IADD3 R13, PT, PT, R0, -0x3, RZ ;  /* 0xfffffffd000d7810 */ /* 0x000fca0007ffe0ff */
[----:B-1----:R-:W-:-:S04]  /*03c0*/  IMAD.WIDE R12, R13, 0x4, R10 ;  /* 0x000000040d0c7825 */ /* 0x002fc800078e020a */
[----:B------:R-:W1:Y:S01]  /*03d0*/  @!P0 LDC.64 R18, c[0x0][0x388] ;  /* 0x0000e200ff128b82 */ /* 0x000e620000000a00 */
[----:B------:R-:W2:Y:S04]  /*03e0*/  @!P0 LDG.E R25, desc[UR36][R12.64] ;  /* 0x000000240c198981 */ /* 0x000ea8000c1e1900 */
[----:B------:R-:W3:Y:S03]  /*03f0*/  @!P2 LDG.E R28, desc[UR36][R12.64+0x4] ;  /* 0x000004240c1ca981 */ /* 0x000ee6000c1e1900 */
[----:B------:R-:W4:Y:S01]  /*0400*/  @!P2 LDC.64 R14, c[0x0][0x388] ;  /* 0x0000e200ff0eab82 */ /* 0x000f220000000a00 */
[----:B-1----:R-:W-:-:S06]  /*0410*/  @!P0 IMAD.WIDE R18, R3, 0x4, R18 ;  /* 0x0000000403128825 */ /* 0x002fcc00078e0212 */
[----:B------:R1:W2:Y:S01]  /*0420*/  @!P0 LDG.E R19, desc[UR36][R18.64] ;  /* 0x0000002412138981 */ /* 0x0002a2000c1e1900 */
[----:B----4-:R-:W-:-:S06]  /*0430*/  @!P2 IMAD.WIDE R14, R24, 0x4, R14 ;  /* 0x00000004180ea825 */ /* 0x010fcc00078e020e */
[----:B------:R-:W3:Y:S01]  /*0440*/  @!P2 LDG.E R15, desc[UR36][R14.64] ;  /* 0x000000240e0fa981 */ /* 0x000ee2000c1e1900 */
[----:B------:R-:W-:-:S05]  /*0450*/  VIADD R26, R5, 0x2 ;  /* 0x00000002051a7836 */ /* 0x000fca0000000000 */
[----:B------:R-:W-:-:S04]  /*0460*/  ISETP.GE.AND P3, PT, R26, UR9, PT ;  /* 0x000000091a007c0c */ /* 0x000fc8000bf66270 */
[----:B------:R-:W-:Y:S02]  /*0470*/  ISETP.LT.OR P3, PT, R26, RZ, P3 ;  /* 0x000000ff1a00720c */ /* 0x000fe40001f61670 */
[----:B------:R-:W-:-:S04]  /*0480*/  IADD3 R26, PT, PT, R5, 0x3, RZ ;  /* 0x00000003051a7810 */ /* 0x000fc80007ffe0ff */
[----:B------:R-:W-:-:S04]  /*0490*/  ISETP.GE.AND P1, PT, R26, UR9, PT ;  /* 0x000000091a007c0c */ /* 0x000fc8000bf26270 */
[----:B------:R-:W-:-:S03]  /*04a0*/  ISETP.LT.OR P1, PT, R26, RZ, P1 ;  /* 0x000000ff1a00720c */ /* 0x000fc60000f21670 */
[----:B------:R-:W4:Y:S01]  /*04b0*/  @!P3 LDC.64 R26, c[0x0][0x388] ;  /* 0x0000e200ff1abb82 */ /* 0x000f220000000a00 */
[----:B-1----:R-:W-:Y:S01]  /*04c0*/  IADD3 R18, PT, PT, R5, 0x4, RZ ;  /* 0x0000000405127810 */ /* 0x002fe20007ffe0ff */
[----:B----4-:R-:W-:-:S06]  /*04d0*/  @!P3 IMAD.WIDE R26, R23, 0x4, R26 ;  /* 0x00000004171ab825 */ /* 0x010fcc00078e021a */
[----:B------:R-:W4:Y:S01]  /*04e0*/  @!P3 LDG.E R27, desc[UR36][R26.64] ;  /* 0x000000241a1bb981 */ /* 0x000f22000c1e1900 */
[----:B--2---:R-:W-:Y:S01]  /*04f0*/  @!P0 FFMA R2, R19, R25, R2 ;  /* 0x0000001913028223 */ /* 0x004fe20000000002 */
[C---:B------:R-:W-:Y:S02]  /*0500*/  ISETP.GE.AND P0, PT, R18.reuse, UR9, PT ;  /* 0x0000000912007c0c */ /* 0x040fe4000bf06270 */
[----:B------:R-:W4:Y:S02]  /*0510*/  @!P3 LDG.E R25, desc[UR36][R12.64+0x8] ;  /* 0x000008240c19b981 */ /* 0x000f24000c1e1900 */
[----:B------:R-:W-:Y:S02]  /*0520*/  ISETP.LT.OR P0, PT, R18, RZ, P0 ;  /* 0x000000ff1200720c */ /* 0x000fe40000701670 */
[----:B------:R-:W1:Y:S01]  /*0530*/  @!P1 LDC.64 R18, c[0x0][0x388] ;  /* 0x0000e200ff129b82 */ /* 0x000e620000000a00 */
[----:B---3--:R-:W-:Y:S02]  /*0540*/  @!P2 FFMA R2, R15, R28, R2 ;  /* 0x0000001c0f02a223 */ /* 0x008fe40000000002 */
[----:B------:R-:W2:Y:S08]  /*0550*/  @!P1 LDG.E R28, desc[UR36][R12.64+0xc] ;  /* 0x00000c240c1c9981 */ /* 0x000eb0000c1e1900 */
[----:B------:R-:W3:Y:S01]  /*0560*/  @!P0 LDC.64 R14, c[0x0][0x388] ;  /* 0x0000e200ff0e8b82 */ /* 0x000ee20000000a00 */
[----:B------:R-:W5:Y:S01]  /*0570*/  @!P0 LDG.E R29, desc[UR36][R12.64+0x10] ;  /* 0x000010240c1d8981 */ /* 0x000f62000c1e1900 */
[----:B-1----:R-:W-:-:S06]  /*0580*/  @!P1 IMAD.WIDE R18, R8, 0x4, R18 ;  /* 0x0000000408129825 */ /* 0x002fcc00078e0212 */
[----:B------:R1:W2:Y:S01]  /*0590*/  @!P1 LDG.E R19, desc[UR36][R18.64] ;  /* 0x0000002412139981 */ /* 0x0002a2000c1e1900 */
[----:B---3--:R-:W-:-:S06]  /*05a0*/  @!P0 IMAD.WIDE R14, R9, 0x4, R14 ;  /* 0x00000004090e8825 */ /* 0x008fcc00078e020e */
[----:B------:R3:W5:Y:S01]  /*05b0*/  @!P0 LDG.E R15, desc[UR36][R14.64] ;  /* 0x000000240e0f8981 */ /* 0x000762000c1e1900 */
[C---:B-1----:R-:W-:Y:S02]  /*05c0*/  IADD3 R18, PT, PT, R5.reuse, 0x7, RZ ;  /* 0x0000000705127810 */ /* 0x042fe40007ffe0ff */
[----:B---3--:R-:W-:Y:S02]  /*05d0*/  IADD3 R14, PT, PT, R5, 0x6, RZ ;  /* 0x00000006050e7810 */ /* 0x008fe40007ffe0ff */
[----:B------:R-:W-:-:S04]  /*05e0*/  ISETP.GE.AND P4, PT, R18, UR9, PT ;  /* 0x0000000912007c0c */ /* 0x000fc8000bf86270 */
[----:B------:R-:W-:Y:S01]  /*05f0*/  ISETP.LT.OR P4, PT, R18, RZ, P4 ;  /* 0x000000ff1200720c */ /* 0x000fe20002781670 */
[----:B----4-:R-:W-:Y:S01]  /*0600*/  @!P3 FFMA R2, R27, R25, R2 ;  /* 0x000000191b02b223 */ /* 0x010fe20000000002 */
[----:B------:R-:W-:Y:S01]  /*0610*/  VIADD R25, R5, 0x5 ;  /* 0x0000000505197836 */ /* 0x000fe20000000000 */
[----:B------:R-:W-:-:S04]  /*0620*/  ISETP.GE.AND P3, PT, R14, UR9, PT ;  /* 0x000000090e007c0c */ /* 0x000fc8000bf66270 */
[----:B------:R-:W-:-:S04]  /*0630*/  ISETP.GE.AND P2, PT, R25, UR9, PT ;  /* 0x0000000919007c0c */ /* 0x000fc8000bf46270 */
[----:B------:R-:W-:Y:S02]  /*0640*/  ISETP.LT.OR P2, PT, R25, RZ, P2 ;  /* 0x000000ff1900720c */ /* 0x000fe40001741670 */
[----:B------:R-:W-:-:S11]  /*0650*/  ISETP.LT.OR P3, PT, R14, RZ, P3 ;  /* 0x000000ff0e00720c */ /* 0x000fd60001f61670 */
[----:B------:R-:W1:Y:S01]  /*0660*/  @!P2 LDC.64 R26, c[0x0][0x388] ;  /* 0x0000e200ff1aab82 */ /* 0x000e620000000a00 */
[----:B------:R-:W3:Y:S01]  /*0670*/  @!P2 LDG.E R25, desc[UR36][R12.64+0x14] ;  /* 0x000014240c19a981 */ /* 0x000ee2000c1e1900 */
[----:B--2---:R-:W-:-:S06]  /*0680*/  @!P1 FFMA R2, R19, R28, R2 ;  /* 0x0000001c13029223 */ /* 0x004fcc0000000002 */
[----:B------:R-:W2:Y:S01]  /*0690*/  @!P3 LDC.64 R18, c[0x0][0x388] ;  /* 0x0000e200ff12bb82 */ /* 0x000ea20000000a00 */
[----:B------:R-:W4:Y:S01]  /*06a0*/  @!P3 LDG.E R28, desc[UR36][R12.64+0x18] ;  /* 0x000018240c1cb981 */ /* 0x000f22000c1e1900 */
[----:B-----5:R-:W-:-:S06]  /*06b0*/  @!P0 FFMA R2, R15, R29, R2 ;  /* 0x0000001d0f028223 */ /* 0x020fcc0000000002 */
[----:B------:R-:W5:Y:S01]  /*06c0*/  @!P4 LDC.64 R14, c[0x0][0x388] ;  /* 0x0000e200ff0ecb82 */ /* 0x000f620000000a00 */
[----:B-1----:R-:W-:Y:S01]  /*06d0*/  @!P2 IMAD.WIDE R26, R20, 0x4, R26 ;  /* 0x00000004141aa825 */ /* 0x002fe200078e021a */
[----:B------:R-:W4:Y:S05]  /*06e0*/  @!P4 LDG.E R29, desc[UR36][R12.64+0x1c] ;  /* 0x00001c240c1dc981 */ /* 0x000f2a000c1e1900 */
[----:B------:R-:W3:Y:S01]  /*06f0*/  @!P2 LDG.E R27, desc[UR36][R26.64] ;  /* 0x000000241a1ba981 */ /* 0x000ee2000c1e1900 */
[----:B--2---:R-:W-:-:S06]  /*0700*/  @!P3 IMAD.WIDE R18, R21, 0x4, R18 ;  /* 0x000000041512b825 */ /* 0x004fcc00078e0212 */
[----:B------:R-:W4:Y:S01]  /*0710*/  @!P3 LDG.E R19, desc[UR36][R18.64] ;  /* 0x000000241213b981 */ /* 0x000f22000c1e1900 */
[----:B-----5:R-:W-:-:S06]  /*0720*/  @!P4 IMAD.WIDE R14, R22, 0x4, R14 ;  /* 0x00000004160ec825 */ /* 0x020fcc00078e020e */
[----:B------:R-:W2:Y:S01]  /*0730*/  @!P4 LDG.E R15, desc[UR36][R14.64] ;  /* 0x000000240e0fc981 */ /* 0x000ea2000c1e1900 */
[----:B------:R-:W-:-:S04]  /*0740*/  UIADD3 UR4, UPT, UPT, UR4, 0x8, URZ ;  /* 0x0000000804047890 */ /* 0x000fc8000fffe0ff */
[----:B------:R-:W-:Y:S01]  /*0750*/  UISETP.NE.AND UP0, UPT, UR4, URZ, UPT ;  /* 0x000000ff0400728c */ /* 0x000fe2000bf05270 */
[----:B------:R-:W-:Y:S02]  /*0760*/  IADD3 R0, PT, PT, R0, 0x8, RZ ;  /* 0x0000000800007810 */ /* 0x000fe40007ffe0ff */
[----:B------:R-:W-:Y:S01]  /*0770*/  IADD3 R5, PT, PT, R5, 0x8, RZ ;  /* 0x0000000805057810 */ /* 0x000fe20007ffe0ff */
[----:B------:R-:W-:Y:S01]  /*0780*/  UIADD3 UR5, UPT, UPT, UR5, 0x8, URZ ;  /* 0x0000000805057890 */ /* 0x000fe2000fffe0ff */
[----:B---3--:R-:W-:-:S04]  /*0790*/  @!P2 FFMA R2, R27, R25, R2 ;  /* 0x000000191b02a223 */ /* 0x008fc80000000002 */
[----:B----4-:R-:W-:Y:S01]  /*07a0*/  @!P3 FFMA R2, R19, R28, R2 ;  /* 0x0000001c1302b223 */ /* 0x010fe20000000002 */
[----:B0-----:R-:W-:-:S04]  /*07b0*/  IMAD.MOV.U32 R19, RZ, RZ, R4 ;  /* 0x000000ffff137224 */ /* 0x001fc800078e0004 */
[C---:B------:R-:W-:Y:S01]  /*07c0*/  IMAD R3, R19.reuse, 0x8, R3 ;  /* 0x0000000813037824 */ /* 0x040fe200078e0203 */
[C---:B------:R-:W-:Y:S01]  /*07d0*/  LEA R24, R19.reuse, R24, 0x3 ;  /* 0x0000001813187211 */ /* 0x040fe200078e18ff */
[C---:B------:R-:W-:Y:S01]  /*07e0*/  IMAD R8, R19.reuse, 0x8, R8 ;  /* 0x0000000813087824 */ /* 0x040fe200078e0208 */
[C---:B------:R-:W-:Y:S01]  /*07f0*/  LEA R23, R19.reuse, R23, 0x3 ;  /* 0x0000001713177211 */ /* 0x040fe200078e18ff */
[C---:B------:R-:W-:Y:S01]  /*0800*/  IMAD R21, R19.reuse, 0x8, R21 ;  /* 0x0000000813157824 */ /* 0x040fe200078e0215 */
[----:B------:R-:W-:Y:S01]  /*0810*/  LEA R9, R19, R9, 0x3 ;  /* 0x0000000913097211 */ /* 0x000fe200078e18ff */
[----:B--2---:R-:W-:Y:S01]  /*0820*/  @!P4 FFMA R2, R15, R29, R2 ;  /* 0x0000001d0f02c223 */ /* 0x004fe20000000002 */
[C---:B------:R-:W-:Y:S02]  /*0830*/  LEA R20, R19.reuse, R20, 0x3 ;  /* 0x0000001413147211 */ /* 0x040fe400078e18ff */
[----:B------:R-:W-:Y:S01]  /*0840*/  LEA R22, R19, R22, 0x3 ;  /* 0x0000001613167211 */ /* 0x000fe200078e18ff */
[----:B------:R-:W-:Y:S06]  /*0850*/  BRA.U UP0, `(.L_x_11) ;  /* 0xfffffff900bc7547 */ /* 0x000fec000b83ffff */
[----:B------:R-:W-:-:S12]  /*0860*/  UIADD3 UR4, UPT, UPT, UR5, -0x3, URZ ;  /* 0xfffffffd05047890 */ /* 0x000fd8000fffe0ff */
.L_x_10:
[----:B------:R-:W0:Y:S02]  /*0870*/  LDC R0, c[0x0][0x3a4] ;  /* 0x0000e900ff007b82 */ /* 0x000e240000000800 */
[C---:B0-----:R-:W-:Y:S02]  /*0880*/  SHF.L.U32 R3, R0.reuse, 0x1, RZ ;  /* 0x0000000100037819 */ /* 0x041fe400000006ff */
[----:B------:R-:W-:Y:S02]  /*0890*/  LOP3.LUT R4, R0, 0x1, RZ, 0xc0, !PT ;  /* 0x0000000100047812 */ /* 0x000fe400078ec0ff */
[----:B------:R-:W-:Y:S02]  /*08a0*/  LOP3.LUT R3, R3, 0x6, RZ, 0xc0, !PT ;  /* 0x0000000603037812 */ /* 0x000fe400078ec0ff */
[----:B------:R-:W-:Y:S02]  /*08b0*/  ISETP.NE.U32.AND P3, PT, R4, 0x1, PT ;  /* 0x000000010400780c */ /* 0x000fe40003f65070 */
[----:B------:R-:W-:-:S13]  /*08c0*/  ISETP.GE.U32.AND P0, PT, R3, 0x3, PT ;  /* 0x000000030300780c */ /* 0x000fda0003f06070 */
[----:B------:R-:W-:Y:S05]  /*08d0*/  @!P0 BRA `(.L_x_12) ;  /* 0x0000000000a08947 */ /* 0x000fea0003800000 */
[----:B------:R-:W-:Y:S01]  /*08e0*/  VIADD R23, R17, UR4 ;  /* 0x0000000411177c36 */ /* 0x000fe20008000000 */
[----:B------:R-:W0:Y:S01]  /*08f0*/  LDC.64 R14, c[0x0][0x390] ;  /* 0x0000e400ff0e7b82 */ /* 0x000e220000000a00 */
[----:B------:R-:W-:Y:S02]  /*0900*/  IADD3 R21, PT, PT, R0, UR4, RZ ;  /* 0x0000000400157c10 */ /* 0x000fe4000fffe0ff */
[C---:B------:R-:W-:Y:S01]  /*0910*/  VIADD R3, R23.reuse, 0x3 ;  /* 0x0000000317037836 */ /* 0x040fe20000000000 */
[C---:B------:R-:W-:Y:S02]  /*0920*/  IADD3 R25, PT, PT, R23.reuse, 0x1, RZ ;  /* 0x0000000117197810 */ /* 0x040fe40007ffe0ff */
[C---:B------:R-:W-:Y:S02]  /*0930*/  ISETP.GE.AND P0, PT, R23.reuse, UR9, PT ;  /* 0x0000000917007c0c */ /* 0x040fe4000bf06270 */
[----:B------:R-:W-:Y:S02]  /*0940*/  IADD3 R18, PT, PT, R23, 0x2, RZ ;  /* 0x0000000217127810 */ /* 0x000fe40007ffe0ff */
[----:B------:R-:W-:-:S02]  /*0950*/  ISETP.GE.AND P1, PT, R25, UR9, PT ;  /* 0x0000000919007c0c */ /* 0x000fc4000bf26270 */
[----:B------:R-:W-:Y:S02]  /*0960*/  ISETP.LT.OR P0, PT, R23, RZ, P0 ;  /* 0x000000ff1700720c */ /* 0x000fe40000701670 */
[C---:B------:R-:W-:Y:S02]  /*0970*/  ISETP.GE.AND P2, PT, R18.reuse, UR9, PT ;  /* 0x0000000912007c0c */ /* 0x040fe4000bf46270 */
[----:B------:R-:W-:Y:S02]  /*0980*/  ISETP.LT.OR P1, PT, R25, RZ, P1 ;  /* 0x000000ff1900720c */ /* 0x000fe40000f21670 */
[----:B------:R-:W-:Y:S02]  /*0990*/  ISETP.LT.OR P2, PT, R18, RZ, P2 ;  /* 0x000000ff1200720c */ /* 0x000fe40001741670 */
[----:B------:R-:W-:-:S04]  /*09a0*/  ISETP.GE.AND P4, PT, R3, UR9, PT ;  /* 0x0000000903007c0c */ /* 0x000fc8000bf86270 */
[----:B------:R-:W-:Y:S01]  /*09b0*/  ISETP.LT.OR P4, PT, R3, RZ, P4 ;  /* 0x000000ff0300720c */ /* 0x000fe20002781670 */
[----:B------:R-:W1:Y:S01]  /*09c0*/  @!P0 LDC.64 R10, c[0x0][0x388] ;  /* 0x0000e200ff0a8b82 */ /* 0x000e620000000a00 */
[----:B------:R-:W-:Y:S02]  /*09d0*/  @!P0 IMAD R23, R23, R19, R16 ;  /* 0x0000001317178224 */ /* 0x000fe400078e0210 */
[----:B0-----:R-:W-:-:S04]  /*09e0*/  IMAD.WIDE R14, R21, 0x4, R14 ;  /* 0x00000004150e7825 */ /* 0x001fc800078e020e */
[----:B------:R-:W-:Y:S01]  /*09f0*/  @!P1 IMAD R25, R25, R19, R16 ;  /* 0x0000001319199224 */ /* 0x000fe200078e0210 */
[----:B------:R-:W0:Y:S01]  /*0a00*/  @!P1 LDC.64 R12, c[0x0][0x388] ;  /* 0x0000e200ff0c9b82 */ /* 0x000e220000000a00 */
[----:B------:R-:W2:Y:S04]  /*0a10*/  @!P0 LDG.E R21, desc[UR36][R14.64] ;  /* 0x000000240e158981 */ /* 0x000ea8000c1e1900 */
[----:B------:R-:W3:Y:S03]  /*0a20*/  @!P4 LDG.E R20, desc[UR36][R14.64+0xc] ;  /* 0x00000c240e14c981 */ /* 0x000ee6000c1e1900 */
[----:B------:R-:W4:Y:S08]  /*0a30*/  @!P2 LDC.64 R4, c[0x0][0x388] ;  /* 0x0000e200ff04ab82 */ /* 0x000f300000000a00 */
[----:B------:R-:W5:Y:S01]  /*0a40*/  @!P4 LDC.64 R8, c[0x0][0x388] ;  /* 0x0000e200ff08cb82 */ /* 0x000f620000000a00 */
[----:B-1----:R-:W-:-:S04]  /*0a50*/  @!P0 IMAD.WIDE R10, R23, 0x4, R10 ;  /* 0x00000004170a8825 */ /* 0x002fc800078e020a */
[----:B------:R-:W-:Y:S02]  /*0a60*/  @!P2 IMAD R23, R18, R19, R16 ;  /* 0x000000131217a224 */ /* 0x000fe400078e0210 */
[----:B------:R-:W2:Y:S01]  /*0a70*/  @!P0 LDG.E R11, desc[UR36][R10.64] ;  /* 0x000000240a0b8981 */ /* 0x000ea2000c1e1900 */
[----:B0-----:R-:W-:-:S03]  /*0a80*/  @!P1 IMAD.WIDE R12, R25, 0x4, R12 ;  /* 0x00000004190c9825 */ /* 0x001fc600078e020c */
[----:B------:R-:W3:Y:S04]  /*0a90*/  @!P2 LDG.E R18, desc[UR36][R14.64+0x8] ;  /* 0x000008240e12a981 */ /* 0x000ee8000c1e1900 */
[----:B------:R-:W3:Y:S01]  /*0aa0*/  @!P1 LDG.E R13, desc[UR36][R12.64] ;  /* 0x000000240c0d9981 */ /* 0x000ee2000c1e1900 */
[----:B----4-:R-:W-:-:S04]  /*0ab0*/  @!P2 IMAD.WIDE R4, R23, 0x4, R4 ;  /* 0x000000041704a825 */ /* 0x010fc800078e0204 */
[----:B------:R-:W-:Y:S02]  /*0ac0*/  @!P4 IMAD R23, R3, R19, R16 ;  /* 0x000000130317c224 */ /* 0x000fe400078e0210 */
[----:B------:R-:W3:Y:S02]  /*0ad0*/  @!P1 LDG.E R3, desc[UR36][R14.64+0x4] ;  /* 0x000004240e039981 */ /* 0x000ee4000c1e1900 */
[----:B-----5:R-:W-:Y:S02]  /*0ae0*/  @!P4 IMAD.WIDE R8, R23, 0x4, R8 ;  /* 0x000000041708c825 */ /* 0x020fe400078e0208 */
[----:B------:R-:W4:Y:S04]  /*0af0*/  @!P2 LDG.E R5, desc[UR36][R4.64] ;  /* 0x000000240405a981 */ /* 0x000f28000c1e1900 */
[----:B------:R-:W5:Y:S01]  /*0b00*/  @!P4 LDG.E R9, desc[UR36][R8.64] ;  /* 0x000000240809c981 */ /* 0x000f62000c1e1900 */
[----:B------:R-:W-:Y:S01]  /*0b10*/  UIADD3 UR4, UPT, UPT, UR4, 0x4, URZ ;  /* 0x0000000404047890 */ /* 0x000fe2000fffe0ff */
[----:B--2---:R-:W-:-:S04]  /*0b20*/  @!P0 FFMA R2, R11, R21, R2 ;  /* 0x000000150b028223 */ /* 0x004fc80000000002 */
[----:B---3--:R-:W-:-:S04]  /*0b30*/  @!P1 FFMA R2, R13, R3, R2 ;  /* 0x000000030d029223 */ /* 0x008fc80000000002 */
[----:B----4-:R-:W-:-:S04]  /*0b40*/  @!P2 FFMA R2, R5, R18, R2 ;  /* 0x000000120502a223 */ /* 0x010fc80000000002 */
[----:B-----5:R-:W-:-:S07]  /*0b50*/  @!P4 FFMA R2, R9, R20, R2 ;  /* 0x000000140902c223 */ /* 0x020fce0000000002 */
.L_x_12:
[----:B------:R-:W-:Y:S05]  /*0b60*/  @P3 BRA `(.L_x_13) ;  /* 0x0000000000583947 */ /* 0x000fea0003800000 */
[----:B------:R-:W-:Y:S01]  /*0b70*/  IADD3 R3, PT, PT, R17, UR4, RZ ;  /* 0x0000000411037c10 */ /* 0x000fe2000fffe0ff */
[----:B------:R-:W0:Y:S01]  /*0b80*/  LDC.64 R4, c[0x0][0x390] ;  /* 0x0000e400ff047b82 */ /* 0x000e220000000a00 */
[----:B------:R-:W-:Y:S02]  /*0b90*/  IADD3 R15, PT, PT, R0, UR4, RZ ;  /* 0x00000004000f7c10 */ /* 0x000fe4000fffe0ff */
[C---:B------:R-:W-:Y:S01]  /*0ba0*/  ISETP.GE.AND P0, PT, R3.reuse, UR9, PT ;  /* 0x0000000903007c0c */ /* 0x040fe2000bf06270 */
[----:B------:R-:W-:-:S03]  /*0bb0*/  VIADD R13, R3, 0x1 ;  /* 0x00000001030d7836 */ /* 0x000fc60000000000 */
[----:B------:R-:W-:Y:S02]  /*0bc0*/  ISETP.LT.OR P0, PT, R3, RZ, P0 ;  /* 0x000000ff0300720c */ /* 0x000fe40000701670 */
[----:B------:R-:W-:-:S04]  /*0bd0*/  ISETP.GE.AND P1, PT, R13, UR9, PT ;  /* 0x000000090d007c0c */ /* 0x000fc8000bf26270 */
[----:B------:R-:W-:-:S07]  /*0be0*/  ISETP.LT.OR P1, PT, R13, RZ, P1 ;  /* 0x000000ff0d00720c */ /* 0x000fce0000f21670 */
[----:B------:R-:W1:Y:S01]  /*0bf0*/  @!P0 LDC.64 R10, c[0x0][0x388] ;  /* 0x0000e200ff0a8b82 */ /* 0x000e620000000a00 */
[----:B------:R-:W-:Y:S02]  /*0c00*/  @!P0 IMAD R3, R3, R19, R16 ;  /* 0x0000001303038224 */ /* 0x000fe400078e0210 */
[----:B0-----:R-:W-:-:S05]  /*0c10*/  IMAD.WIDE R4, R15, 0x4, R4 ;  /* 0x000000040f047825 */ /* 0x001fca00078e0204 */
[----:B------:R-:W0:Y:S01]  /*0c20*/  @!P1 LDC.64 R8, c[0x0][0x388] ;  /* 0x0000e200ff089b82 */ /* 0x000e220000000a00 */
[----:B------:R-:W-:Y:S01]  /*0c30*/  @!P1 IMAD R13, R13, R19, R16 ;  /* 0x000000130d0d9224 */ /* 0x000fe200078e0210 */
[----:B------:R-:W2:Y:S01]  /*0c40*/  @!P1 LDG.E R12, desc[UR36][R4.64+0x4] ;  /* 0x00000424040c9981 */ /* 0x000ea2000c1e1900 */
[----:B-1----:R-:W-:-:S03]  /*0c50*/  @!P0 IMAD.WIDE R10, R3, 0x4, R10 ;  /* 0x00000004030a8825 */ /* 0x002fc600078e020a */
[----:B------:R-:W3:Y:S04]  /*0c60*/  @!P0 LDG.E R3, desc[UR36][R4.64] ;  /* 0x0000002404038981 */ /* 0x000ee8000c1e1900 */
[----:B------:R-:W3:Y:S01]  /*0c70*/  @!P0 LDG.E R11, desc[UR36][R10.64] ;  /* 0x000000240a0b8981 */ /* 0x000ee2000c1e1900 */
[----:B0-----:R-:W-:-:S06]  /*0c80*/  @!P1 IMAD.WIDE R8, R13, 0x4, R8 ;  /* 0x000000040d089825 */ /* 0x001fcc00078e0208 */
[----:B------:R-:W2:Y:S01]  /*0c90*/  @!P1 LDG.E R9, desc[UR36][R8.64] ;  /* 0x0000002408099981 */ /* 0x000ea2000c1e1900 */
[----:B------:R-:W-:Y:S01]  /*0ca0*/  UIADD3 UR4, UPT, UPT, UR4, 0x2, URZ ;  /* 0x0000000204047890 */ /* 0x000fe2000fffe0ff */
[----:B---3--:R-:W-:-:S04]  /*0cb0*/  @!P0 FFMA R2, R11, R3, R2 ;  /* 0x000000030b028223 */ /* 0x008fc80000000002 */
[----:B--2---:R-:W-:-:S07]  /*0cc0*/  @!P1 FFMA R2, R9, R12, R2 ;  /* 0x0000000c09029223 */ /* 0x004fce0000000002 */
.L_x_13:
[----:B------:R-:W-:Y:S01]  /*0cd0*/  IADD3 R3, PT, PT, R17, UR4, RZ ;  /* 0x0000000411037c10 */ /* 0x000fe2000fffe0ff */
[----:B------:R-:W-:Y:S03]  /*0ce0*/  BSSY.RECONVERGENT B0, `(.L_x_9) ;  /* 0x000000d000007945 */ /* 0x000fe60003800200 */
[----:B------:R-:W-:-:S04]  /*0cf0*/  ISETP.GE.AND P0, PT, R3, UR9, PT ;  /* 0x0000000903007c0c */ /* 0x000fc8000bf06270 */
[----:B------:R-:W-:-:S13]  /*0d00*/  ISETP.LT.OR P0, PT, R3, RZ, P0 ;  /* 0x000000ff0300720c */ /* 0x000fda0000701670 */
[----:B------:R-:W-:Y:S05]  /*0d10*/  @P0 BRA `(.L_x_14) ;  /* 0x0000000000240947 */ /* 0x000fea0003800000 */
[----:B------:R-:W0:Y:S01]  /*0d20*/  LDC.64 R4, c[0x0][0x388] ;  /* 0x0000e200ff047b82 */ /* 0x000e220000000a00 */
[----:B------:R-:W-:Y:S02]  /*0d30*/  IMAD R19, R3, R19, R16 ;  /* 0x0000001303137224 */ /* 0x000fe400078e0210 */
[----:B------:R-:W-:-:S05]  /*0d40*/  VIADD R3, R0, UR4 ;  /* 0x0000000400037c36 */ /* 0x000fca0008000000 */
[----:B------:R-:W1:Y:S01]  /*0d50*/  LDC.64 R8, c[0x0][0x390] ;  /* 0x0000e400ff087b82 */ /* 0x000e620000000a00 */
[----:B0-----:R-:W-:-:S06]  /*0d60*/  IMAD.WIDE R4, R19, 0x4, R4 ;  /* 0x0000000413047825 */ /* 0x001fcc00078e0204 */
[----:B------:R-:W2:Y:S01]  /*0d70*/  LDG.E R5, desc[UR36][R4.64] ;  /* 0x0000002404057981 */ /* 0x000ea2000c1e1900 */
[----:B-1----:R-:W-:-:S06]  /*0d80*/  IMAD.WIDE R8, R3, 0x4, R8 ;  /* 0x0000000403087825 */ /* 0x002fcc00078e0208 */
[----:B------:R-:W2:Y:S02]  /*0d90*/  LDG.E R8, desc[UR36][R8.64] ;  /* 0x0000002408087981 */ /* 0x000ea4000c1e1900 */
[----:B--2---:R-:W-:-:S07]  /*0da0*/  FFMA R2, R5, R8, R2 ;  /* 0x0000000805027223 */ /* 0x004fce0000000002 */
.L_x_14:
[----:B------:R-:W-:Y:S05]  /*0db0*/  BSYNC.RECONVERGENT B0 ;  /* 0x0000000000007941 */ /* 0x000fea0003800200 */
.L_x_9:
[----:B------:R-:W-:Y:S01]  /*0dc0*/  UIADD3 UR4, UPT, UPT, UR9, -0x1, URZ ;  /* 0xffffffff09047890 */ /* 0x000fe2000fffe0ff */
[----:B------:R-:W-:Y:S05]  /*0dd0*/  BSSY.RECONVERGENT B6, `(.L_x_15) ;  /* 0x000000d000067945 */ /* 0x000fea0003800200 */
        /* <DEDUP_REMOVED lines=8> */
[----:B-1----:R-:W-:Y:S02]  /*0e60*/  MOV R4, UR4 ;  /* 0x0000000400047c02 */ /* 0x002fe40008000f00 */
[----:B------:R-:W-:-:S07]  /*0e70*/  MOV R5, UR5 ;  /* 0x0000000500057c02 */ /* 0x000fce0008000f00 */
[----:B------:R-:W-:-:S07]  /*0e80*/  LEPC R20, `(.L_x_16) ;  /* 0x000000001014794e */ /* 0x000fce0000000000 */
[----:B--23--:R-:W-:Y:S05]  /*0e90*/  CALL.ABS.NOINC R10 ;  /* 0x000000000a007343 */ /* 0x00cfea0003c00000 */
.L_x_16:
[----:B------:R-:W-:Y:S05]  /*0ea0*/  BSYNC.RECONVERGENT B6 ;  /* 0x0000000000067941 */ /* 0x000fea0003800200 */
.L_x_15:
[----:B------:R-:W0:Y:S01]  /*0eb0*/  LDC.64 R4, c[0x0][0x380] ;  /* 0x0000e000ff047b82 */ /* 0x000e220000000a00 */
[----:B------:R-:W1:Y:S02]  /*0ec0*/  LDCU UR4, c[0x0][0x398] ;  /* 0x00007300ff0477ac */ /* 0x000e640008000800 */
[----:B-1----:R-:W-:-:S04]  /*0ed0*/  IMAD R17, R17, UR4, R16 ;  /* 0x0000000411117c24 */ /* 0x002fc8000f8e0210 */
[----:B0-----:R-:W-:-:S05]  /*0ee0*/  IMAD.WIDE R4, R17, 0x4, R4 ;  /* 0x0000000411047825 */ /* 0x001fca00078e0204 */
[----:B------:R-:W-:Y:S01]  /*0ef0*/  STG.E desc[UR36][R4.64], R2 ;  /* 0x0000000204007986 */ /* 0x000fe2000c101924 */
[----:B------:R-:W-:Y:S05]  /*0f00*/  EXIT ;  /* 0x000000000000794d */ /* 0x000fea0003800000 */
.L_x_17:
        /* <DEDUP_REMOVED lines=15> */
.L_x_19:


//--------------------- .nv.global.init           --------------------------
	.section	.nv.global.init,"aw",@progbits
.nv.global.init:
	.type		$str,@object
	.size		$str,($str$1 - $str)
$str:
        /*0000*/ 	.byte	0x72, 0x65, 0x73, 0x20, 0x30, 0x20, 0x3a, 0x20, 0x25, 0x66, 0x0a, 0x00
	.type		$str$1,@object
	.size		$str$1,(.L_1 - $str$1)
$str$1:
        /*000c*/ 	.byte	0x72, 0x65, 0x73, 0x20, 0x31, 0x20, 0x3a, 0x20, 0x25, 0x66, 0x0a, 0x00
.L_1:


//--------------------- .nv.shared.reserved.0     --------------------------
	.section	.nv.shared.reserved.0,"aw",@nobits
	.weak		__nv_reservedSMEM_offset_0_alias
	.size		__nv_reservedSMEM_offset_0_alias, 0, 64
	.other		__nv_reservedSMEM_offset_0_alias,@"STO_CUDA_RESERVED_SHARED STV_DEFAULT"
__nv_reservedSMEM_offset_0_alias:
	.zero		0
	.zero		64


//--------------------- .nv.constant0._Z5conv1PfS_S_iiii --------------------------
	.section	.nv.constant0._Z5conv1PfS_S_iiii,"a",@progbits
	.sectionflags	@""
	.align	4
.nv.constant0._Z5conv1PfS_S_iiii:
	.zero		936


//--------------------- .nv.constant0._Z5conv0PfS_S_iiii --------------------------
	.section	.nv.constant0._Z5conv0PfS_S_iiii,"a",@progbits
	.sectionflags	@""
	.align	4
.nv.constant0._Z5conv0PfS_S_iiii:
	.zero		936


//--------------------- SYMBOLS --------------------------

	.type		.nv.reservedSmem.offset0,@object
	.size		.nv.reservedSmem.offset0,0x4
	.type		vprintf,@function
